	.target	sm_90a

	.elftype	@"ET_EXEC"


//--------------------- .note.nv.tkinfo           --------------------------
	.section	.note.nv.tkinfo,"",@"SHT_NOTE"
	.sectionflags	@"SHF_NOTE_NV_TKINFO"
	.tkinfo
        /*0018*/ 	.word	0x00000002
        /*0030*/ 	.string	""
        /*0030*/ 	.string	"ptxas"
        /*0030*/ 	.string	"Cuda compilation tools, release 13.0, V13.0.88"
        /*0030*/ 	.string	"Build cuda_13.0.r13.0/compiler.36424714_0"
        /*0030*/ 	.string	"-arch sm_90a -m 64 "



//--------------------- .note.nv.cuinfo           --------------------------
	.section	.note.nv.cuinfo,"",@"SHT_NOTE"
	.sectionflags	@"SHF_NOTE_NV_CUINFO"
        /*0018*/ 	.short	0x0002
        /*001a*/ 	.short	0x005a
        /*001c*/ 	.short	0x0082
	.zero		2


//--------------------- .nv.info                  --------------------------
	.section	.nv.info,"",@"SHT_CUDA_INFO"
	.align	4


	//----- nvinfo : EIATTR_REGCOUNT
	.align		4
        /*0000*/ 	.byte	0x04, 0x2f
        /*0002*/ 	.short	(.L_15 - .L_14)
	.align		4
.L_14:
        /*0004*/ 	.word	index@(_ZN7cutlass13device_kernelINS_4gemm6kernel13GemmUniversalIN4cute5tupleIJiiiiEEENS1_10collective13CollectiveMmaINS1_34MainloopSm90TmaGmmaWarpSpecializedILi4ENS5_IJNS4_1CILi1EEESB_SB_EEENS1_35KernelTmaWarpSpecializedCooperativeEEENS5_IJNSA_ILi128EEENSA_ILi256EEENSA_ILi32EEEEEENS_10tfloat32_tENS5_IJlSB_lEEESJ_SK_NS4_8TiledMMAINS4_8MMA_AtomIJNS4_4SM904GMMA30MMA_64x256x8_F32TF32TF32_SS_TNILNSO_7ScaleInE1ELSQ_1EEEEEENS4_6LayoutINS5_IJNSA_ILi2EEESB_SB_EEENS5_IJSB_NSA_ILi0EEESW_EEEEENS5_IJNS4_10UnderscoreESZ_SZ_EEEEENS4_13SM90_TMA_LOADENS4_14ComposedLayoutINS4_7SwizzleILi3ELi4ELi3EEENS4_18smem_ptr_flag_bitsILi32EEENST_INS5_IJNSA_ILi8EEESH_EEENS5_IJSH_SB_EEEEEEEvNS4_8identityES12_S1C_vS1D_EENS_8epilogue10collective6detail29Sm90TmaWarpSpecializedAdapterINS1G_15DefaultEpilogueISJ_SK_SK_NS1F_6thread17LinearCombinationISJ_Li1EffLNS1K_9ScaleType4KindE0ELNS_15FloatRoundStyleE2ESJ_EENS1_15EpilogueDefaultEEEEEvvEEEEvNT_6ParamsE)
        /*0008*/ 	.word	0x000000a8


	//----- nvinfo : EIATTR_FRAME_SIZE
	.align		4
.L_15:
        /*000c*/ 	.byte	0x04, 0x11
        /*000e*/ 	.short	(.L_17 - .L_16)
	.align		4
.L_16:
        /*0010*/ 	.word	index@(_ZN7cutlass13device_kernelINS_4gemm6kernel13GemmUniversalIN4cute5tupleIJiiiiEEENS1_10collective13CollectiveMmaINS1_34MainloopSm90TmaGmmaWarpSpecializedILi4ENS5_IJNS4_1CILi1EEESB_SB_EEENS1_35KernelTmaWarpSpecializedCooperativeEEENS5_IJNSA_ILi128EEENSA_ILi256EEENSA_ILi32EEEEEENS_10tfloat32_tENS5_IJlSB_lEEESJ_SK_NS4_8TiledMMAINS4_8MMA_AtomIJNS4_4SM904GMMA30MMA_64x256x8_F32TF32TF32_SS_TNILNSO_7ScaleInE1ELSQ_1EEEEEENS4_6LayoutINS5_IJNSA_ILi2EEESB_SB_EEENS5_IJSB_NSA_ILi0EEESW_EEEEENS5_IJNS4_10UnderscoreESZ_SZ_EEEEENS4_13SM90_TMA_LOADENS4_14ComposedLayoutINS4_7SwizzleILi3ELi4ELi3EEENS4_18smem_ptr_flag_bitsILi32EEENST_INS5_IJNSA_ILi8EEESH_EEENS5_IJSH_SB_EEEEEEEvNS4_8identityES12_S1C_vS1D_EENS_8epilogue10collective6detail29Sm90TmaWarpSpecializedAdapterINS1G_15DefaultEpilogueISJ_SK_SK_NS1F_6thread17LinearCombinationISJ_Li1EffLNS1K_9ScaleType4KindE0ELNS_15FloatRoundStyleE2ESJ_EENS1_15EpilogueDefaultEEEEEvvEEEEvNT_6ParamsE)
        /*0014*/ 	.word	0x00000000


	//----- nvinfo : EIATTR_MIN_STACK_SIZE
	.align		4
.L_17:
        /*0018*/ 	.byte	0x04, 0x12
        /*001a*/ 	.short	(.L_19 - .L_18)
	.align		4
.L_18:
        /*001c*/ 	.word	index@(_ZN7cutlass13device_kernelINS_4gemm6kernel13GemmUniversalIN4cute5tupleIJiiiiEEENS1_10collective13CollectiveMmaINS1_34MainloopSm90TmaGmmaWarpSpecializedILi4ENS5_IJNS4_1CILi1EEESB_SB_EEENS1_35KernelTmaWarpSpecializedCooperativeEEENS5_IJNSA_ILi128EEENSA_ILi256EEENSA_ILi32EEEEEENS_10tfloat32_tENS5_IJlSB_lEEESJ_SK_NS4_8TiledMMAINS4_8MMA_AtomIJNS4_4SM904GMMA30MMA_64x256x8_F32TF32TF32_SS_TNILNSO_7ScaleInE1ELSQ_1EEEEEENS4_6LayoutINS5_IJNSA_ILi2EEESB_SB_EEENS5_IJSB_NSA_ILi0EEESW_EEEEENS5_IJNS4_10UnderscoreESZ_SZ_EEEEENS4_13SM90_TMA_LOADENS4_14ComposedLayoutINS4_7SwizzleILi3ELi4ELi3EEENS4_18smem_ptr_flag_bitsILi32EEENST_INS5_IJNSA_ILi8EEESH_EEENS5_IJSH_SB_EEEEEEEvNS4_8identityES12_S1C_vS1D_EENS_8epilogue10collective6detail29Sm90TmaWarpSpecializedAdapterINS1G_15DefaultEpilogueISJ_SK_SK_NS1F_6thread17LinearCombinationISJ_Li1EffLNS1K_9ScaleType4KindE0ELNS_15FloatRoundStyleE2ESJ_EENS1_15EpilogueDefaultEEEEEvvEEEEvNT_6ParamsE)
        /*0020*/ 	.word	0x00000000
.L_19:


//--------------------- .nv.compat                --------------------------
	.section	.nv.compat,"",@"SHT_CUDA_COMPAT_INFO"
	.align	4
        /*0000*/ 	.byte	0x02, 0x09, 0x01, 0x00, 0x02, 0x02, 0x04, 0x00, 0x02, 0x05, 0x05, 0x00, 0x03, 0x07, 0x01, 0x01
        /*0010*/ 	.byte	0x02, 0x03, 0x01, 0x00, 0x02, 0x06, 0x01, 0x00, 0x04, 0x0b, 0x08, 0x00, 0x00, 0x00, 0x00, 0x00
        /*0020*/ 	.byte	0x00, 0x00, 0x00, 0x00


//--------------------- .nv.info._ZN7cutlass13device_kernelINS_4gemm6kernel13GemmUniversalIN4cute5tupleIJiiiiEEENS1_10collective13CollectiveMmaINS1_34MainloopSm90TmaGmmaWarpSpecializedILi4ENS5_IJNS4_1CILi1EEESB_SB_EEENS1_35KernelTmaWarpSpecializedCooperativeEEENS5_IJNSA_ILi128EEENSA_ILi256EEENSA_ILi32EEEEEENS_10tfloat32_tENS5_IJlSB_lEEESJ_SK_NS4_8TiledMMAINS4_8MMA_AtomIJNS4_4SM904GMMA30MMA_64x256x8_F32TF32TF32_SS_TNILNSO_7ScaleInE1ELSQ_1EEEEEENS4_6LayoutINS5_IJNSA_ILi2EEESB_SB_EEENS5_IJSB_NSA_ILi0EEESW_EEEEENS5_IJNS4_10UnderscoreESZ_SZ_EEEEENS4_13SM90_TMA_LOADENS4_14ComposedLayoutINS4_7SwizzleILi3ELi4ELi3EEENS4_18smem_ptr_flag_bitsILi32EEENST_INS5_IJNSA_ILi8EEESH_EEENS5_IJSH_SB_EEEEEEEvNS4_8identityES12_S1C_vS1D_EENS_8epilogue10collective6detail29Sm90TmaWarpSpecializedAdapterINS1G_15DefaultEpilogueISJ_SK_SK_NS1F_6thread17LinearCombinationISJ_Li1EffLNS1K_9ScaleType4KindE0ELNS_15FloatRoundStyleE2ESJ_EENS1_15EpilogueDefaultEEEEEvvEEEEvNT_6ParamsE --------------------------
	.section	.nv.info._ZN7cutlass13device_kernelINS_4gemm6kernel13GemmUniversalIN4cute5tupleIJiiiiEEENS1_10collective13CollectiveMmaINS1_34MainloopSm90TmaGmmaWarpSpecializedILi4ENS5_IJNS4_1CILi1EEESB_SB_EEENS1_35KernelTmaWarpSpecializedCooperativeEEENS5_IJNSA_ILi128EEENSA_ILi256EEENSA_ILi32EEEEEENS_10tfloat32_tENS5_IJlSB_lEEESJ_SK_NS4_8TiledMMAINS4_8MMA_AtomIJNS4_4SM904GMMA30MMA_64x256x8_F32TF32TF32_SS_TNILNSO_7ScaleInE1ELSQ_1EEEEEENS4_6LayoutINS5_IJNSA_ILi2EEESB_SB_EEENS5_IJSB_NSA_ILi0EEESW_EEEEENS5_IJNS4_10UnderscoreESZ_SZ_EEEEENS4_13SM90_TMA_LOADENS4_14ComposedLayoutINS4_7SwizzleILi3ELi4ELi3EEENS4_18smem_ptr_flag_bitsILi32EEENST_INS5_IJNSA_ILi8EEESH_EEENS5_IJSH_SB_EEEEEEEvNS4_8identityES12_S1C_vS1D_EENS_8epilogue10collective6detail29Sm90TmaWarpSpecializedAdapterINS1G_15DefaultEpilogueISJ_SK_SK_NS1F_6thread17LinearCombinationISJ_Li1EffLNS1K_9ScaleType4KindE0ELNS_15FloatRoundStyleE2ESJ_EENS1_15EpilogueDefaultEEEEEvvEEEEvNT_6ParamsE,"",@"SHT_CUDA_INFO"
	.sectionflags	@""
	.align	4


	//----- nvinfo : EIATTR_CUDA_API_VERSION
	.align		4
        /*0000*/ 	.byte	0x04, 0x37
        /*0002*/ 	.short	(.L_21 - .L_20)
.L_20:
        /*0004*/ 	.word	0x00000082


	//----- nvinfo : EIATTR_KPARAM_INFO
	.align		4
.L_21:
        /*0008*/ 	.byte	0x04, 0x17
        /*000a*/ 	.short	(.L_23 - .L_22)
.L_22:
        /*000c*/ 	.word	0x00000000
        /*0010*/ 	.short	0x0000
        /*0012*/ 	.short	0x0070
        /*0014*/ 	.byte	0x00, 0xf0, 0x01, 0x10


	//----- nvinfo : EIATTR_SPARSE_MMA_MASK
	.align		4
.L_23:
        /*0018*/ 	.byte	0x03, 0x50
        /*001a*/ 	.short	0x0000


	//----- nvinfo : EIATTR_MAXREG_COUNT
	.align		4
        /*001c*/ 	.byte	0x03, 0x1b
        /*001e*/ 	.short	0x00a8


	//----- nvinfo : EIATTR_NUM_BARRIERS
	.align		4
        /*0020*/ 	.byte	0x02, 0x4c
        /*0022*/ 	.byte	0x01
	.zero		1


	//----- nvinfo : EIATTR_EXTERNS
	.align		4
        /*0024*/ 	.byte	0x04, 0x0f
        /*0026*/ 	.short	(.L_25 - .L_24)


	//   ....[0]....
	.align		4
.L_24:
        /*0028*/ 	.word	index@(__assertfail)


	//----- nvinfo : EIATTR_MERCURY_ISA_VERSION
	.align		4
.L_25:
        /*002c*/ 	.byte	0x03, 0x5f
        /*002e*/ 	.short	0x0101


	//----- nvinfo : EIATTR_INT_WARP_WIDE_INSTR_OFFSETS
	.align		4
        /*0030*/ 	.byte	0x04, 0x31
        /*0032*/ 	.short	(.L_27 - .L_26)


	//   ....[0]....
.L_26:
        /*0034*/ 	.word	0x000003b0


	//   ....[1]....
        /*0038*/ 	.word	0x000003e0


	//   ....[2]....
        /*003c*/ 	.word	0x000004c0


	//----- nvinfo : EIATTR_COOP_GROUP_MASK_REGIDS
	.align		4
.L_27:
        /*0040*/ 	.byte	0x04, 0x29
        /*0042*/ 	.short	(.L_29 - .L_28)


	//   ....[0]....
.L_28:
        /*0044*/ 	.word	0xffffffff


	//   ....[1]....
        /*0048*/ 	.word	0xffffffff


	//   ....[2]....
        /*004c*/ 	.word	0xffffffff


	//   ....[3]....
        /*0050*/ 	.word	0xffffffff


	//   ....[4]....
        /*0054*/ 	.word	0xffffffff


	//----- nvinfo : EIATTR_COOP_GROUP_INSTR_OFFSETS
	.align		4
.L_29:
        /*0058*/ 	.byte	0x04, 0x28
        /*005a*/ 	.short	(.L_31 - .L_30)


	//   ....[0]....
.L_30:
        /*005c*/ 	.word	0x00000060


	//   ....[1]....
        /*0060*/ 	.word	0x00000070


	//   ....[2]....
        /*0064*/ 	.word	0x00000130


	//   ....[3]....
        /*0068*/ 	.word	0x000002c0


	//   ....[4]....
        /*006c*/ 	.word	0x00000f70


	//----- nvinfo : EIATTR_REG_RECONFIG
	.align		4
.L_31:
        /*0070*/ 	.byte	0x01, 0x54
	.zero		2


	//----- nvinfo : EIATTR_SYSCALL_OFFSETS
	.align		4
        /*0074*/ 	.byte	0x04, 0x46
        /*0076*/ 	.short	(.L_33 - .L_32)


	//   ....[0]....
.L_32:
        /*0078*/ 	.word	0x00001130


	//----- nvinfo : EIATTR_MBARRIER_INSTR_OFFSETS
	.align		4
.L_33:
        /*007c*/ 	.byte	0x04, 0x39
        /*007e*/ 	.short	(.L_35 - .L_34)


	//   ....[0]....
.L_34:
        /*0080*/ 	.word	0x00000230
        /*0084*/ 	.word	0x000000ff
        /*0088*/ 	.word	0x00000000
        /*008c*/ 	.short	0x0100
        /*008e*/ 	.byte	0x08
	.zero		1


	//   ....[1]....
        /*0090*/ 	.word	0x00000240
        /*0094*/ 	.word	0x000000ff
        /*0098*/ 	.word	0x00000020
        /*009c*/ 	.short	0x0100
        /*009e*/ 	.byte	0x08
	.zero		1


	//   ....[2]....
        /*00a0*/ 	.word	0x00000250
        /*00a4*/ 	.word	0x000000ff
        /*00a8*/ 	.word	0x00000008
        /*00ac*/ 	.short	0x0100
        /*00ae*/ 	.byte	0x08
	.zero		1


	//   ....[3]....
        /*00b0*/ 	.word	0x00000260
        /*00b4*/ 	.word	0x000000ff
        /*00b8*/ 	.word	0x00000028
        /*00bc*/ 	.short	0x0100
        /*00be*/ 	.byte	0x08
	.zero		1


	//   ....[4]....
        /*00c0*/ 	.word	0x00000270
        /*00c4*/ 	.word	0x000000ff
        /*00c8*/ 	.word	0x00000010
        /*00cc*/ 	.short	0x0100
        /*00ce*/ 	.byte	0x08
	.zero		1


	//   ....[5]....
        /*00d0*/ 	.word	0x00000280
        /*00d4*/ 	.word	0x000000ff
        /*00d8*/ 	.word	0x00000030
        /*00dc*/ 	.short	0x0100
        /*00de*/ 	.byte	0x08
	.zero		1


	//   ....[6]....
        /*00e0*/ 	.word	0x00000290
        /*00e4*/ 	.word	0x000000ff
        /*00e8*/ 	.word	0x00000018
        /*00ec*/ 	.short	0x0100
        /*00ee*/ 	.byte	0x08
	.zero		1


	//   ....[7]....
        /*00f0*/ 	.word	0x000002a0
        /*00f4*/ 	.word	0x000000ff
        /*00f8*/ 	.word	0x00000038
        /*00fc*/ 	.short	0x0100
        /*00fe*/ 	.byte	0x08
	.zero		1


	//   ....[8]....
        /*0100*/ 	.word	0x00000530
        /*0104*/ 	.word	0x000000ff
        /*0108*/ 	.word	0x00000050
        /*010c*/ 	.short	0x0100
        /*010e*/ 	.byte	0x06
	.zero		1


	//   ....[9]....
        /*0110*/ 	.word	0x00000590
        /*0114*/ 	.word	0x000000ff
        /*0118*/ 	.word	0x00000058
        /*011c*/ 	.short	0x0100
        /*011e*/ 	.byte	0x06
	.zero		1


	//   ....[10]....
        /*0120*/ 	.word	0x000011b0
        /*0124*/ 	.word	0x00000003
        /*0128*/ 	.word	0x00000000
        /*012c*/ 	.short	0x010a
        /*012e*/ 	.byte	0x3f
	.zero		1


	//   ....[11]....
        /*0130*/ 	.word	0x000011f0
        /*0134*/ 	.word	0x00000003
        /*0138*/ 	.word	0x00000000
        /*013c*/ 	.short	0x010a
        /*013e*/ 	.byte	0x3f
	.zero		1


	//   ....[12]....
        /*0140*/ 	.word	0x000015c0
        /*0144*/ 	.word	0x000000ff
        /*0148*/ 	.word	0x00000000
        /*014c*/ 	.short	0x010a
        /*014e*/ 	.byte	0x08
	.zero		1


	//   ....[13]....
        /*0150*/ 	.word	0x00001600
        /*0154*/ 	.word	0x000000ff
        /*0158*/ 	.word	0x00000000
        /*015c*/ 	.short	0x010a
        /*015e*/ 	.byte	0x08
	.zero		1


	//   ....[14]....
        /*0160*/ 	.word	0x00001890
        /*0164*/ 	.word	0x000000ff
        /*0168*/ 	.word	0x00000000
        /*016c*/ 	.short	0x0101
        /*016e*/ 	.byte	0x08
	.zero		1


	//   ....[15]....
        /*0170*/ 	.word	0x00001a70
        /*0174*/ 	.word	0x000000ff
        /*0178*/ 	.word	0x00000000
        /*017c*/ 	.short	0x0101
        /*017e*/ 	.byte	0x04
	.zero		1


	//   ....[16]....
        /*0180*/ 	.word	0x0000a8e0
        /*0184*/ 	.word	0x0000000c
        /*0188*/ 	.word	0x00000020
        /*018c*/ 	.short	0x010a
        /*018e*/ 	.byte	0x3f
	.zero		1


	//   ....[17]....
        /*0190*/ 	.word	0x0000aca0
        /*0194*/ 	.word	0x00000005
        /*0198*/ 	.word	0x00000058
        /*019c*/ 	.short	0x0101
        /*019e*/ 	.byte	0x3f
	.zero		1


	//   ....[18]....
        /*01a0*/ 	.word	0x0000b3a0
        /*01a4*/ 	.word	0x00000007
        /*01a8*/ 	.word	0x00000000
        /*01ac*/ 	.short	0x010a
        /*01ae*/ 	.byte	0x3f
	.zero		1


	//   ....[19]....
        /*01b0*/ 	.word	0x0000b420
        /*01b4*/ 	.word	0x00000006
        /*01b8*/ 	.word	0x00000000
        /*01bc*/ 	.short	0x010a
        /*01be*/ 	.byte	0x3f
	.zero		1


	//   ....[20]....
        /*01c0*/ 	.word	0x0000b4b0
        /*01c4*/ 	.word	0x00000007
        /*01c8*/ 	.word	0x00000000
        /*01cc*/ 	.short	0x010a
        /*01ce*/ 	.byte	0x3f
	.zero		1


	//   ....[21]....
        /*01d0*/ 	.word	0x0000b540
        /*01d4*/ 	.word	0x00000005
        /*01d8*/ 	.word	0x00000000
        /*01dc*/ 	.short	0x010a
        /*01de*/ 	.byte	0x3f
	.zero		1


	//   ....[22]....
        /*01e0*/ 	.word	0x0000b5a0
        /*01e4*/ 	.word	0x00000003
        /*01e8*/ 	.word	0x00000000
        /*01ec*/ 	.short	0x010a
        /*01ee*/ 	.byte	0x3f
	.zero		1


	//   ....[23]....
        /*01f0*/ 	.word	0x0000b600
        /*01f4*/ 	.word	0x00000004
        /*01f8*/ 	.word	0x00000000
        /*01fc*/ 	.short	0x010a
        /*01fe*/ 	.byte	0x3f
	.zero		1


	//   ....[24]....
        /*0200*/ 	.word	0x0000b6d0
        /*0204*/ 	.word	0x0000000c
        /*0208*/ 	.word	0x00000020
        /*020c*/ 	.short	0x010a
        /*020e*/ 	.byte	0x3f
	.zero		1


	//   ....[25]....
        /*0210*/ 	.word	0x0000b7a0
        /*0214*/ 	.word	0x00000007
        /*0218*/ 	.word	0x00000000
        /*021c*/ 	.short	0x010a
        /*021e*/ 	.byte	0x3f
	.zero		1


	//   ....[26]....
        /*0220*/ 	.word	0x0000b7f0
        /*0224*/ 	.word	0x00000006
        /*0228*/ 	.word	0x00000000
        /*022c*/ 	.short	0x010a
        /*022e*/ 	.byte	0x3f
	.zero		1


	//   ....[27]....
        /*0230*/ 	.word	0x0000b840
        /*0234*/ 	.word	0x00000007
        /*0238*/ 	.word	0x00000000
        /*023c*/ 	.short	0x010a
        /*023e*/ 	.byte	0x3f
	.zero		1


	//----- nvinfo : EIATTR_NUM_MBARRIERS
	.align		4
.L_35:
        /*0240*/ 	.byte	0x03, 0x38
        /*0242*/ 	.short	0x000a


	//----- nvinfo : EIATTR_EXIT_INSTR_OFFSETS
	.align		4
        /*0244*/ 	.byte	0x04, 0x1c
        /*0246*/ 	.short	(.L_37 - .L_36)


	//   ....[0]....
.L_36:
        /*0248*/ 	.word	0x000005e0


	//   ....[1]....
        /*024c*/ 	.word	0x00000ea0


	//   ....[2]....
        /*0250*/ 	.word	0x00009f50


	//   ....[3]....
        /*0254*/ 	.word	0x0000a580


	//   ....[4]....
        /*0258*/ 	.word	0x0000b590


	//----- nvinfo : EIATTR_MAX_THREADS
	.align		4
.L_37:
        /*025c*/ 	.byte	0x04, 0x05
        /*025e*/ 	.short	(.L_39 - .L_38)
.L_38:
        /*0260*/ 	.word	0x00000180
        /*0264*/ 	.word	0x00000001
        /*0268*/ 	.word	0x00000001


	//----- nvinfo : EIATTR_CRS_STACK_SIZE
	.align		4
.L_39:
        /*026c*/ 	.byte	0x04, 0x1e
        /*026e*/ 	.short	(.L_41 - .L_40)
.L_40:
        /*0270*/ 	.word	0x00000000


	//----- nvinfo : EIATTR_CBANK_PARAM_SIZE
	.align		4
.L_41:
        /*0274*/ 	.byte	0x03, 0x19
        /*0276*/ 	.short	0x0470


	//----- nvinfo : EIATTR_PARAM_CBANK
	.align		4
        /*0278*/ 	.byte	0x04, 0x0a
        /*027a*/ 	.short	(.L_43 - .L_42)
	.align		4
.L_42:
        /*027c*/ 	.word	index@(.nv.constant0._ZN7cutlass13device_kernelINS_4gemm6kernel13GemmUniversalIN4cute5tupleIJiiiiEEENS1_10collective13CollectiveMmaINS1_34MainloopSm90TmaGmmaWarpSpecializedILi4ENS5_IJNS4_1CILi1EEESB_SB_EEENS1_35KernelTmaWarpSpecializedCooperativeEEENS5_IJNSA_ILi128EEENSA_ILi256EEENSA_ILi32EEEEEENS_10tfloat32_tENS5_IJlSB_lEEESJ_SK_NS4_8TiledMMAINS4_8MMA_AtomIJNS4_4SM904GMMA30MMA_64x256x8_F32TF32TF32_SS_TNILNSO_7ScaleInE1ELSQ_1EEEEEENS4_6LayoutINS5_IJNSA_ILi2EEESB_SB_EEENS5_IJSB_NSA_ILi0EEESW_EEEEENS5_IJNS4_10UnderscoreESZ_SZ_EEEEENS4_13SM90_TMA_LOADENS4_14ComposedLayoutINS4_7SwizzleILi3ELi4ELi3EEENS4_18smem_ptr_flag_bitsILi32EEENST_INS5_IJNSA_ILi8EEESH_EEENS5_IJSH_SB_EEEEEEEvNS4_8identityES12_S1C_vS1D_EENS_8epilogue10collective6detail29Sm90TmaWarpSpecializedAdapterINS1G_15DefaultEpilogueISJ_SK_SK_NS1F_6thread17LinearCombinationISJ_Li1EffLNS1K_9ScaleType4KindE0ELNS_15FloatRoundStyleE2ESJ_EENS1_15EpilogueDefaultEEEEEvvEEEEvNT_6ParamsE)
        /*0280*/ 	.short	0x0210
        /*0282*/ 	.short	0x0470


	//----- nvinfo : EIATTR_SW_WAR
	.align		4
.L_43:
        /*0284*/ 	.byte	0x04, 0x36
        /*0286*/ 	.short	(.L_45 - .L_44)
.L_44:
        /*0288*/ 	.word	0x00000008
.L_45:


//--------------------- .nv.callgraph             --------------------------
	.section	.nv.callgraph,"",@"SHT_CUDA_CALLGRAPH"
	.align	4
	.sectionentsize	8
	.align		4
        /*0000*/ 	.word	0x00000000
	.align		4
        /*0004*/ 	.word	0xffffffff
	.align		4
        /*0008*/ 	.word	index@(_ZN7cutlass13device_kernelINS_4gemm6kernel13GemmUniversalIN4cute5tupleIJiiiiEEENS1_10collective13CollectiveMmaINS1_34MainloopSm90TmaGmmaWarpSpecializedILi4ENS5_IJNS4_1CILi1EEESB_SB_EEENS1_35KernelTmaWarpSpecializedCooperativeEEENS5_IJNSA_ILi128EEENSA_ILi256EEENSA_ILi32EEEEEENS_10tfloat32_tENS5_IJlSB_lEEESJ_SK_NS4_8TiledMMAINS4_8MMA_AtomIJNS4_4SM904GMMA30MMA_64x256x8_F32TF32TF32_SS_TNILNSO_7ScaleInE1ELSQ_1EEEEEENS4_6LayoutINS5_IJNSA_ILi2EEESB_SB_EEENS5_IJSB_NSA_ILi0EEESW_EEEEENS5_IJNS4_10UnderscoreESZ_SZ_EEEEENS4_13SM90_TMA_LOADENS4_14ComposedLayoutINS4_7SwizzleILi3ELi4ELi3EEENS4_18smem_ptr_flag_bitsILi32EEENST_INS5_IJNSA_ILi8EEESH_EEENS5_IJSH_SB_EEEEEEEvNS4_8identityES12_S1C_vS1D_EENS_8epilogue10collective6detail29Sm90TmaWarpSpecializedAdapterINS1G_15DefaultEpilogueISJ_SK_SK_NS1F_6thread17LinearCombinationISJ_Li1EffLNS1K_9ScaleType4KindE0ELNS_15FloatRoundStyleE2ESJ_EENS1_15EpilogueDefaultEEEEEvvEEEEvNT_6ParamsE)
	.align		4
        /*000c*/ 	.word	index@(__assertfail)
	.align		4
        /*0010*/ 	.word	0x00000000
	.align		4
        /*0014*/ 	.word	0xfffffffe
	.align		4
        /*0018*/ 	.word	0x00000000
	.align		4
        /*001c*/ 	.word	0xfffffffd
	.align		4
        /*0020*/ 	.word	0x00000000
	.align		4
        /*0024*/ 	.word	0xfffffffc


//--------------------- .nv.constant4             --------------------------
	.section	.nv.constant4,"a",@progbits
	.align	8
	.align		8
.nv.constant4:
        /*0000*/ 	.dword	__assertfail
	.align		8
        /*0008*/ 	.dword	__unnamed_1
	.align		8
        /*0010*/ 	.dword	_ZN40_INTERNAL_2f4a3f82_4_k_cu_8dd543a1_176164cuda3std3__45__cpo5beginE
	.align		8
        /*0018*/ 	.dword	_ZN40_INTERNAL_2f4a3f82_4_k_cu_8dd543a1_176164cuda3std3__45__cpo3endE
	.align		8
        /*0020*/ 	.dword	_ZN40_INTERNAL_2f4a3f82_4_k_cu_8dd543a1_176164cuda3std3__45__cpo6cbeginE
	.align		8
        /*0028*/ 	.dword	_ZN40_INTERNAL_2f4a3f82_4_k_cu_8dd543a1_176164cuda3std3__45__cpo4cendE
	.align		8
        /*0030*/ 	.dword	_ZN40_INTERNAL_2f4a3f82_4_k_cu_8dd543a1_176164cuda3std3__442_GLOBAL__N__2f4a3f82_4_k_cu_8dd543a1_176166ignoreE
	.align		8
        /*0038*/ 	.dword	_ZN40_INTERNAL_2f4a3f82_4_k_cu_8dd543a1_176164cuda3std3__419piecewise_constructE
	.align		8
        /*0040*/ 	.dword	_ZN40_INTERNAL_2f4a3f82_4_k_cu_8dd543a1_176164cuda3std3__48in_placeE
	.align		8
        /*0048*/ 	.dword	_ZN40_INTERNAL_2f4a3f82_4_k_cu_8dd543a1_176164cuda3std6ranges3__45__cpo4swapE
	.align		8
        /*0050*/ 	.dword	_ZN40_INTERNAL_2f4a3f82_4_k_cu_8dd543a1_176164cuda3std6ranges3__45__cpo9iter_moveE
	.align		8
        /*0058*/ 	.dword	_ZN40_INTERNAL_2f4a3f82_4_k_cu_8dd543a1_176164cute7productE
	.align		8
        /*0060*/ 	.dword	_ZN40_INTERNAL_2f4a3f82_4_k_cu_8dd543a1_176164cute1_E
	.align		8
        /*0068*/ 	.dword	$str$22
	.align		8
        /*0070*/ 	.dword	$str$23


//--------------------- .text._ZN7cutlass13device_kernelINS_4gemm6kernel13GemmUniversalIN4cute5tupleIJiiiiEEENS1_10collective13CollectiveMmaINS1_34MainloopSm90TmaGmmaWarpSpecializedILi4ENS5_IJNS4_1CILi1EEESB_SB_EEENS1_35KernelTmaWarpSpecializedCooperativeEEENS5_IJNSA_ILi128EEENSA_ILi256EEENSA_ILi32EEEEEENS_10tfloat32_tENS5_IJlSB_lEEESJ_SK_NS4_8TiledMMAINS4_8MMA_AtomIJNS4_4SM904GMMA30MMA_64x256x8_F32TF32TF32_SS_TNILNSO_7ScaleInE1ELSQ_1EEEEEENS4_6LayoutINS5_IJNSA_ILi2EEESB_SB_EEENS5_IJSB_NSA_ILi0EEESW_EEEEENS5_IJNS4_10UnderscoreESZ_SZ_EEEEENS4_13SM90_TMA_LOADENS4_14ComposedLayoutINS4_7SwizzleILi3ELi4ELi3EEENS4_18smem_ptr_flag_bitsILi32EEENST_INS5_IJNSA_ILi8EEESH_EEENS5_IJSH_SB_EEEEEEEvNS4_8identityES12_S1C_vS1D_EENS_8epilogue10collective6detail29Sm90TmaWarpSpecializedAdapterINS1G_15DefaultEpilogueISJ_SK_SK_NS1F_6thread17LinearCombinationISJ_Li1EffLNS1K_9ScaleType4KindE0ELNS_15FloatRoundStyleE2ESJ_EENS1_15EpilogueDefaultEEEEEvvEEEEvNT_6ParamsE --------------------------
	.section	.text._ZN7cutlass13device_kernelINS_4gemm6kernel13GemmUniversalIN4cute5tupleIJiiiiEEENS1_10collective13CollectiveMmaINS1_34MainloopSm90TmaGmmaWarpSpecializedILi4ENS5_IJNS4_1CILi1EEESB_SB_EEENS1_35KernelTmaWarpSpecializedCooperativeEEENS5_IJNSA_ILi128EEENSA_ILi256EEENSA_ILi32EEEEEENS_10tfloat32_tENS5_IJlSB_lEEESJ_SK_NS4_8TiledMMAINS4_8MMA_AtomIJNS4_4SM904GMMA30MMA_64x256x8_F32TF32TF32_SS_TNILNSO_7ScaleInE1ELSQ_1EEEEEENS4_6LayoutINS5_IJNSA_ILi2EEESB_SB_EEENS5_IJSB_NSA_ILi0EEESW_EEEEENS5_IJNS4_10UnderscoreESZ_SZ_EEEEENS4_13SM90_TMA_LOADENS4_14ComposedLayoutINS4_7SwizzleILi3ELi4ELi3EEENS4_18smem_ptr_flag_bitsILi32EEENST_INS5_IJNSA_ILi8EEESH_EEENS5_IJSH_SB_EEEEEEEvNS4_8identityES12_S1C_vS1D_EENS_8epilogue10collective6detail29Sm90TmaWarpSpecializedAdapterINS1G_15DefaultEpilogueISJ_SK_SK_NS1F_6thread17LinearCombinationISJ_Li1EffLNS1K_9ScaleType4KindE0ELNS_15FloatRoundStyleE2ESJ_EENS1_15EpilogueDefaultEEEEEvvEEEEvNT_6ParamsE,"ax",@progbits
	.align	128
.text._ZN7cutlass13device_kernelINS_4gemm6kernel13GemmUniversalIN4cute5tupleIJiiiiEEENS1_10collective13CollectiveMmaINS1_34MainloopSm90TmaGmmaWarpSpecializedILi4ENS5_IJNS4_1CILi1EEESB_SB_EEENS1_35KernelTmaWarpSpecializedCooperativeEEENS5_IJNSA_ILi128EEENSA_ILi256EEENSA_ILi32EEEEEENS_10tfloat32_tENS5_IJlSB_lEEESJ_SK_NS4_8TiledMMAINS4_8MMA_AtomIJNS4_4SM904GMMA30MMA_64x256x8_F32TF32TF32_SS_TNILNSO_7ScaleInE1ELSQ_1EEEEEENS4_6LayoutINS5_IJNSA_ILi2EEESB_SB_EEENS5_IJSB_NSA_ILi0EEESW_EEEEENS5_IJNS4_10UnderscoreESZ_SZ_EEEEENS4_13SM90_TMA_LOADENS4_14ComposedLayoutINS4_7SwizzleILi3ELi4ELi3EEENS4_18smem_ptr_flag_bitsILi32EEENST_INS5_IJNSA_ILi8EEESH_EEENS5_IJSH_SB_EEEEEEEvNS4_8identityES12_S1C_vS1D_EENS_8epilogue10collective6detail29Sm90TmaWarpSpecializedAdapterINS1G_15DefaultEpilogueISJ_SK_SK_NS1F_6thread17LinearCombinationISJ_Li1EffLNS1K_9ScaleType4KindE0ELNS_15FloatRoundStyleE2ESJ_EENS1_15EpilogueDefaultEEEEEvvEEEEvNT_6ParamsE:
        .type           _ZN7cutlass13device_kernelINS_4gemm6kernel13GemmUniversalIN4cute5tupleIJiiiiEEENS1_10collective13CollectiveMmaINS1_34MainloopSm90TmaGmmaWarpSpecializedILi4ENS5_IJNS4_1CILi1EEESB_SB_EEENS1_35KernelTmaWarpSpecializedCooperativeEEENS5_IJNSA_ILi128EEENSA_ILi256EEENSA_ILi32EEEEEENS_10tfloat32_tENS5_IJlSB_lEEESJ_SK_NS4_8TiledMMAINS4_8MMA_AtomIJNS4_4SM904GMMA30MMA_64x256x8_F32TF32TF32_SS_TNILNSO_7ScaleInE1ELSQ_1EEEEEENS4_6LayoutINS5_IJNSA_ILi2EEESB_SB_EEENS5_IJSB_NSA_ILi0EEESW_EEEEENS5_IJNS4_10UnderscoreESZ_SZ_EEEEENS4_13SM90_TMA_LOADENS4_14ComposedLayoutINS4_7SwizzleILi3ELi4ELi3EEENS4_18smem_ptr_flag_bitsILi32EEENST_INS5_IJNSA_ILi8EEESH_EEENS5_IJSH_SB_EEEEEEEvNS4_8identityES12_S1C_vS1D_EENS_8epilogue10collective6detail29Sm90TmaWarpSpecializedAdapterINS1G_15DefaultEpilogueISJ_SK_SK_NS1F_6thread17LinearCombinationISJ_Li1EffLNS1K_9ScaleType4KindE0ELNS_15FloatRoundStyleE2ESJ_EENS1_15EpilogueDefaultEEEEEvvEEEEvNT_6ParamsE,@function
        .size           _ZN7cutlass13device_kernelINS_4gemm6kernel13GemmUniversalIN4cute5tupleIJiiiiEEENS1_10collective13CollectiveMmaINS1_34MainloopSm90TmaGmmaWarpSpecializedILi4ENS5_IJNS4_1CILi1EEESB_SB_EEENS1_35KernelTmaWarpSpecializedCooperativeEEENS5_IJNSA_ILi128EEENSA_ILi256EEENSA_ILi32EEEEEENS_10tfloat32_tENS5_IJlSB_lEEESJ_SK_NS4_8TiledMMAINS4_8MMA_AtomIJNS4_4SM904GMMA30MMA_64x256x8_F32TF32TF32_SS_TNILNSO_7ScaleInE1ELSQ_1EEEEEENS4_6LayoutINS5_IJNSA_ILi2EEESB_SB_EEENS5_IJSB_NSA_ILi0EEESW_EEEEENS5_IJNS4_10UnderscoreESZ_SZ_EEEEENS4_13SM90_TMA_LOADENS4_14ComposedLayoutINS4_7SwizzleILi3ELi4ELi3EEENS4_18smem_ptr_flag_bitsILi32EEENST_INS5_IJNSA_ILi8EEESH_EEENS5_IJSH_SB_EEEEEEEvNS4_8identityES12_S1C_vS1D_EENS_8epilogue10collective6detail29Sm90TmaWarpSpecializedAdapterINS1G_15DefaultEpilogueISJ_SK_SK_NS1F_6thread17LinearCombinationISJ_Li1EffLNS1K_9ScaleType4KindE0ELNS_15FloatRoundStyleE2ESJ_EENS1_15EpilogueDefaultEEEEEvvEEEEvNT_6ParamsE,(.L_x_322 - _ZN7cutlass13device_kernelINS_4gemm6kernel13GemmUniversalIN4cute5tupleIJiiiiEEENS1_10collective13CollectiveMmaINS1_34MainloopSm90TmaGmmaWarpSpecializedILi4ENS5_IJNS4_1CILi1EEESB_SB_EEENS1_35KernelTmaWarpSpecializedCooperativeEEENS5_IJNSA_ILi128EEENSA_ILi256EEENSA_ILi32EEEEEENS_10tfloat32_tENS5_IJlSB_lEEESJ_SK_NS4_8TiledMMAINS4_8MMA_AtomIJNS4_4SM904GMMA30MMA_64x256x8_F32TF32TF32_SS_TNILNSO_7ScaleInE1ELSQ_1EEEEEENS4_6LayoutINS5_IJNSA_ILi2EEESB_SB_EEENS5_IJSB_NSA_ILi0EEESW_EEEEENS5_IJNS4_10UnderscoreESZ_SZ_EEEEENS4_13SM90_TMA_LOADENS4_14ComposedLayoutINS4_7SwizzleILi3ELi4ELi3EEENS4_18smem_ptr_flag_bitsILi32EEENST_INS5_IJNSA_ILi8EEESH_EEENS5_IJSH_SB_EEEEEEEvNS4_8identityES12_S1C_vS1D_EENS_8epilogue10collective6detail29Sm90TmaWarpSpecializedAdapterINS1G_15DefaultEpilogueISJ_SK_SK_NS1F_6thread17LinearCombinationISJ_Li1EffLNS1K_9ScaleType4KindE0ELNS_15FloatRoundStyleE2ESJ_EENS1_15EpilogueDefaultEEEEEvvEEEEvNT_6ParamsE)
        .other          _ZN7cutlass13device_kernelINS_4gemm6kernel13GemmUniversalIN4cute5tupleIJiiiiEEENS1_10collective13CollectiveMmaINS1_34MainloopSm90TmaGmmaWarpSpecializedILi4ENS5_IJNS4_1CILi1EEESB_SB_EEENS1_35KernelTmaWarpSpecializedCooperativeEEENS5_IJNSA_ILi128EEENSA_ILi256EEENSA_ILi32EEEEEENS_10tfloat32_tENS5_IJlSB_lEEESJ_SK_NS4_8TiledMMAINS4_8MMA_AtomIJNS4_4SM904GMMA30MMA_64x256x8_F32TF32TF32_SS_TNILNSO_7ScaleInE1ELSQ_1EEEEEENS4_6LayoutINS5_IJNSA_ILi2EEESB_SB_EEENS5_IJSB_NSA_ILi0EEESW_EEEEENS5_IJNS4_10UnderscoreESZ_SZ_EEEEENS4_13SM90_TMA_LOADENS4_14ComposedLayoutINS4_7SwizzleILi3ELi4ELi3EEENS4_18smem_ptr_flag_bitsILi32EEENST_INS5_IJNSA_ILi8EEESH_EEENS5_IJSH_SB_EEEEEEEvNS4_8identityES12_S1C_vS1D_EENS_8epilogue10collective6detail29Sm90TmaWarpSpecializedAdapterINS1G_15DefaultEpilogueISJ_SK_SK_NS1F_6thread17LinearCombinationISJ_Li1EffLNS1K_9ScaleType4KindE0ELNS_15FloatRoundStyleE2ESJ_EENS1_15EpilogueDefaultEEEEEvvEEEEvNT_6ParamsE,@"STO_CUDA_ENTRY STV_DEFAULT"
_ZN7cutlass13device_kernelINS_4gemm6kernel13GemmUniversalIN4cute5tupleIJiiiiEEENS1_10collective13CollectiveMmaINS1_34MainloopSm90TmaGmmaWarpSpecializedILi4ENS5_IJNS4_1CILi1EEESB_SB_EEENS1_35KernelTmaWarpSpecializedCooperativeEEENS5_IJNSA_ILi128EEENSA_ILi256EEENSA_ILi32EEEEEENS_10tfloat32_tENS5_IJlSB_lEEESJ_SK_NS4_8TiledMMAINS4_8MMA_AtomIJNS4_4SM904GMMA30MMA_64x256x8_F32TF32TF32_SS_TNILNSO_7ScaleInE1ELSQ_1EEEEEENS4_6LayoutINS5_IJNSA_ILi2EEESB_SB_EEENS5_IJSB_NSA_ILi0EEESW_EEEEENS5_IJNS4_10UnderscoreESZ_SZ_EEEEENS4_13SM90_TMA_LOADENS4_14ComposedLayoutINS4_7SwizzleILi3ELi4ELi3EEENS4_18smem_ptr_flag_bitsILi32EEENST_INS5_IJNSA_ILi8EEESH_EEENS5_IJSH_SB_EEEEEEEvNS4_8identityES12_S1C_vS1D_EENS_8epilogue10collective6detail29Sm90TmaWarpSpecializedAdapterINS1G_15DefaultEpilogueISJ_SK_SK_NS1F_6thread17LinearCombinationISJ_Li1EffLNS1K_9ScaleType4KindE0ELNS_15FloatRoundStyleE2ESJ_EENS1_15EpilogueDefaultEEEEEvvEEEEvNT_6ParamsE:
[----:B------:R-:W0:Y:S01]  /*0000*/  LDC R1, c[0x0][0x28] ;  /* 0x00000a00ff017b82 */ /* 0x000e220000000800 */
[----:B------:R-:W1:Y:S01]  /*0010*/  S2R R18, SR_TID.X ;  /* 0x0000000000127919 */ /* 0x000e620000002100 */
[----:B------:R-:W-:Y:S01]  /*0020*/  ELECT P0, URZ, PT ;  /* 0x00000000003f782f */ /* 0x000fe20003800000 */
[----:B------:R-:W-:Y:S01]  /*0030*/  BSSY B0, `(.L_x_0) ;  /* 0x000000f000007945 */ /* 0x000fe20003800000 */
[--C-:B-1----:R-:W-:Y:S02]  /*0040*/  SHF.R.U32.HI R0, RZ, 0x5, R18.reuse ;  /* 0x00000005ff007819 */ /* 0x102fe40000011612 */
[----:B------:R-:W-:-:S03]  /*0050*/  SHF.R.U32.HI R22, RZ, 0x7, R18 ;  /* 0x00000007ff167819 */ /* 0x000fc60000011612 */
[----:B------:R-:W1:Y:S04]  /*0060*/  SHFL.IDX PT, R5, R0, RZ, 0x1f ;  /* 0x00001fff00057589 */ /* 0x000e6800000e0000 */
[----:B------:R2:W3:Y:S01]  /*0070*/  SHFL.IDX PT, R8, R22, RZ, 0x1f ;  /* 0x00001fff16087589 */ /* 0x0004e200000e0000 */
[----:B-1----:R-:W-:-:S13]  /*0080*/  ISETP.NE.OR P0, PT, R5, RZ, !P0 ;  /* 0x000000ff0500720c */ /* 0x002fda0004705670 */
[----:B0-23--:R-:W-:Y:S05]  /*0090*/  @P0 BRA `(.L_x_1) ;  /* 0x0000000000200947 */ /* 0x00dfea0003800000 */
[----:B------:R-:W-:Y:S02]  /*00a0*/  ULDC.64 UR4, c[0x0][0x198] ;  /* 0x0000660000047ab9 */ /* 0x000fe40000000a00 */
[----:B------:R-:W-:Y:S02]  /*00b0*/  UIADD3 UR6, UP0, UR4, 0xf0, URZ ;  /* 0x000000f004067890 */ /* 0x000fe4000ff1e03f */
[----:B------:R-:W-:Y:S02]  /*00c0*/  UIADD3 UR4, UP1, UR4, 0x1f0, URZ ;  /* 0x000001f004047890 */ /* 0x000fe4000ff3e03f */
[----:B------:R-:W-:Y:S02]  /*00d0*/  UIADD3.X UR7, URZ, UR5, URZ, UP0, !UPT ;  /* 0x000000053f077290 */ /* 0x000fe400087fe43f */
[----:B------:R-:W-:-:S07]  /*00e0*/  UIADD3.X UR5, URZ, UR5, URZ, UP1, !UPT ;  /* 0x000000053f057290 */ /* 0x000fce0008ffe43f */
[----:B------:R0:W-:Y:S02]  /*00f0*/  UTMACCTL.PF [UR6] ;  /* 0x00000000060079b9 */ /* 0x0001e40008040000 */
[----:B------:R0:W-:Y:S02]  /*0100*/  UTMACCTL.PF [UR4] ;  /* 0x00000000040079b9 */ /* 0x0001e40008040000 */
[----:B0-----:R-:W-:Y:S01]  /*0110*/  NOP ;  /* 0x0000000000007918 */ /* 0x001fe20000000000 */
.L_x_1:
[----:B------:R-:W-:Y:S05]  /*0120*/  BSYNC B0 ;  /* 0x0000000000007941 */ /* 0x000fea0003800000 */
.L_x_0:
[----:B------:R-:W0:Y:S02]  /*0130*/  SHFL.IDX PT, R2, R0, RZ, 0x1f ;  /* 0x00001fff00027589 */ /* 0x000e2400000e0000 */
[----:B0-----:R-:W-:-:S13]  /*0140*/  ISETP.NE.AND P0, PT, R2, RZ, PT ;  /* 0x000000ff0200720c */ /* 0x001fda0003f05270 */
[----:B------:R-:W-:Y:S05]  /*0150*/  @P0 BRA `(.L_x_2) ;  /* 0x0000000000580947 */ /* 0x000fea0003800000 */
[----:B------:R-:W0:Y:S01]  /*0160*/  S2UR UR8, SR_CgaCtaId ;  /* 0x00000000000879c3 */ /* 0x000e220000008800 */
[----:B------:R-:W-:Y:S01]  /*0170*/  UMOV UR4, 0x400 ;  /* 0x0000040000047882 */ /* 0x000fe20000000000 */
[----:B------:R-:W-:Y:S01]  /*0180*/  UMOV UR5, 0x1 ;  /* 0x0000000100057882 */ /* 0x000fe20000000000 */
[----:B------:R-:W-:Y:S01]  /*0190*/  UMOV UR6, 0x100 ;  /* 0x0000010000067882 */ /* 0x000fe20000000000 */
[----:B------:R-:W-:Y:S01]  /*01a0*/  ELECT P0, URZ, PT ;  /* 0x00000000003f782f */ /* 0x000fe20003800000 */
[----:B------:R-:W-:-:S04]  /*01b0*/  UIADD3 UR6, -UR6, 0x100000, URZ ;  /* 0x0010000006067890 */ /* 0x000fc8000fffe13f */
[----:B------:R-:W-:Y:S02]  /*01c0*/  USHF.L.U32 UR7, UR6, 0xb, URZ ;  /* 0x0000000b06077899 */ /* 0x000fe4000800063f */
[----:B------:R-:W-:Y:S02]  /*01d0*/  USHF.L.U32 UR6, UR6, 0x1, URZ ;  /* 0x0000000106067899 */ /* 0x000fe4000800063f */
[----:B0-----:R-:W-:Y:S02]  /*01e0*/  ULEA UR8, UR8, UR4, 0x18 ;  /* 0x0000000408087291 */ /* 0x001fe4000f8ec03f */
[----:B------:R-:W-:-:S04]  /*01f0*/  UIADD3 UR4, -UR5, 0x100000, URZ ;  /* 0x0010000005047890 */ /* 0x000fc8000fffe13f */
[----:B------:R-:W-:Y:S02]  /*0200*/  USHF.L.U32 UR5, UR4, 0xb, URZ ;  /* 0x0000000b04057899 */ /* 0x000fe4000800063f */
[----:B------:R-:W-:Y:S01]  /*0210*/  USHF.L.U32 UR4, UR4, 0x1, URZ ;  /* 0x0000000104047899 */ /* 0x000fe2000800063f */
[----:B------:R-:W0:Y:S11]  /*0220*/  FENCE.VIEW.ASYNC.S ;  /* 0x00000000000073c6 */ /* 0x000e360000000000 */
[----:B0-----:R0:W1:Y:S01]  /*0230*/  SYNCS.EXCH.64 URZ, [UR8], UR4 ;  /* 0x00000004083f75b2 */ /* 0x0010620008000100 */
[----:B------:R0:W2:Y:S01]  /*0240*/  SYNCS.EXCH.64 URZ, [UR8+0x20], UR6 ;  /* 0x00002006083f75b2 */ /* 0x0000a20008000100 */
[----:B------:R0:W3:Y:S01]  /*0250*/  SYNCS.EXCH.64 URZ, [UR8+0x8], UR4 ;  /* 0x00000804083f75b2 */ /* 0x0000e20008000100 */
[----:B------:R0:W4:Y:S01]  /*0260*/  SYNCS.EXCH.64 URZ, [UR8+0x28], UR6 ;  /* 0x00002806083f75b2 */ /* 0x0001220008000100 */
[----:B------:R0:W0:Y:S01]  /*0270*/  SYNCS.EXCH.64 URZ, [UR8+0x10], UR4 ;  /* 0x00001004083f75b2 */ /* 0x0000220008000100 */
[----:B------:R0:W0:Y:S01]  /*0280*/  SYNCS.EXCH.64 URZ, [UR8+0x30], UR6 ;  /* 0x00003006083f75b2 */ /* 0x0000220008000100 */
[----:B------:R0:W0:Y:S01]  /*0290*/  SYNCS.EXCH.64 URZ, [UR8+0x18], UR4 ;  /* 0x00001804083f75b2 */ /* 0x0000220008000100 */
[----:B------:R0:W0:Y:S01]  /*02a0*/  SYNCS.EXCH.64 URZ, [UR8+0x38], UR6 ;  /* 0x00003806083f75b2 */ /* 0x0000220008000100 */
[----:B------:R-:W-:Y:S01]  /*02b0*/  NOP ;  /* 0x0000000000007918 */ /* 0x000fe20000000000 */
.L_x_2:
[----:B------:R-:W5:Y:S01]  /*02c0*/  SHFL.IDX PT, R0, R0, RZ, 0x1f ;  /* 0x00001fff00007589 */ /* 0x000f6200000e0000 */
[----:B------:R-:W-:Y:S01]  /*02d0*/  ELECT P0, URZ, PT ;  /* 0x00000000003f782f */ /* 0x000fe20003800000 */
[----:B------:R-:W1:Y:S01]  /*02e0*/  LDC R2, c[0x0][0x65c] ;  /* 0x00019700ff027b82 */ /* 0x000e620000000800 */
[----:B------:R-:W-:Y:S01]  /*02f0*/  SHF.R.S32.HI R6, RZ, 0x1f, R5 ;  /* 0x0000001fff067819 */ /* 0x000fe20000011405 */
[----:B------:R-:W2:Y:S01]  /*0300*/  S2R R3, SR_CTAID.Y ;  /* 0x0000000000037919 */ /* 0x000ea20000002600 */
[----:B0-----:R-:W-:Y:S01]  /*0310*/  UMOV UR4, 0x20 ;  /* 0x0000002000047882 */ /* 0x001fe20000000000 */
[----:B------:R-:W-:Y:S01]  /*0320*/  ISETP.NE.AND P2, PT, R8, RZ, PT ;  /* 0x000000ff0800720c */ /* 0x000fe20003f45270 */
[----:B------:R-:W-:Y:S01]  /*0330*/  NOP ;  /* 0x0000000000007918 */ /* 0x000fe20000000000 */
[----:B------:R-:W0:Y:S01]  /*0340*/  S2R R4, SR_CTAID.X ;  /* 0x0000000000047919 */ /* 0x000e220000002500 */
[----:B------:R-:W-:Y:S01]  /*0350*/  LEA.HI R6, R6, R5, RZ, 0x2 ;  /* 0x0000000506067211 */ /* 0x000fe200078f10ff */
[----:B------:R-:W-:Y:S01]  /*0360*/  NOP ;  /* 0x0000000000007918 */ /* 0x000fe20000000000 */
[----:B-----5:R-:W-:-:S02]  /*0370*/  ISETP.NE.OR P0, PT, R0, RZ, !P0 ;  /* 0x000000ff0000720c */ /* 0x020fc40004705670 */
[----:B-1----:R-:W-:-:S04]  /*0380*/  ISETP.NE.AND P3, PT, R2, 0x1, PT ;  /* 0x000000010200780c */ /* 0x002fc80003f65270 */
[----:B------:R-:W-:Y:S02]  /*0390*/  P2R R0, PR, RZ, 0x8 ;  /* 0x00000008ff007803 */ /* 0x000fe40000000000 */
[----:B------:R-:W-:-:S05]  /*03a0*/  LOP3.LUT R0, R6, 0xfffffffc, RZ, 0xc0, !PT ;  /* 0xfffffffc06007812 */ /* 0x000fca00078ec0ff */
[----:B------:R-:W-:Y:S01]  /*03b0*/  VOTEU.ALL UP0, P0 ;  /* 0x00000000003f7886 */ /* 0x000fe20000000000 */
[----:B------:R-:W-:Y:S01]  /*03c0*/  IMAD.IADD R0, R5, 0x1, -R0 ;  /* 0x0000000105007824 */ /* 0x000fe200078e0a00 */
[----:B------:R-:W0:Y:S01]  /*03d0*/  @P3 LDC R17, c[0x0][0x10] ;  /* 0x00000400ff113b82 */ /* 0x000e220000000800 */
[----:B------:R-:W-:Y:S01]  /*03e0*/  VOTEU.ALL UP1, P0 ;  /* 0x00000000003f7886 */ /* 0x000fe20000020000 */
[----:B--2---:R-:W-:Y:S01]  /*03f0*/  @P3 IMAD.MOV.U32 R6, RZ, RZ, R3 ;  /* 0x000000ffff063224 */ /* 0x004fe200078e0003 */
[----:B------:R-:W-:Y:S01]  /*0400*/  @!UP0 UMOV UR6, 0x400 ;  /* 0x0000040000068882 */ /* 0x000fe20000000000 */
[----:B------:R-:W-:-:S04]  /*0410*/  @!UP0 UIADD3 UR4, -UR4, 0x100000, URZ ;  /* 0x0010000004048890 */ /* 0x000fc8000fffe13f */
[----:B------:R-:W-:Y:S02]  /*0420*/  @!UP0 USHF.L.U32 UR5, UR4, 0xb, URZ ;  /* 0x0000000b04058899 */ /* 0x000fe4000800063f */
[----:B------:R-:W-:Y:S01]  /*0430*/  @!UP0 USHF.L.U32 UR4, UR4, 0x1, URZ ;  /* 0x0000000104048899 */ /* 0x000fe2000800063f */
[----:B------:R-:W-:Y:S02]  /*0440*/  @P3 IMAD.MOV.U32 R7, RZ, RZ, RZ ;  /* 0x000000ffff073224 */ /* 0x000fe400078e00ff */
[----:B------:R-:W-:Y:S01]  /*0450*/  IMAD.MOV.U32 R5, RZ, RZ, RZ ;  /* 0x000000ffff057224 */ /* 0x000fe200078e00ff */
[----:B------:R-:W1:Y:S01]  /*0460*/  @!UP0 S2UR UR7, SR_CgaCtaId ;  /* 0x00000000000789c3 */ /* 0x000e620000008800 */
[----:B------:R-:W-:-:S07]  /*0470*/  @P3 IMAD.MOV.U32 R11, RZ, RZ, RZ ;  /* 0x000000ffff0b3224 */ /* 0x000fce00078e00ff */
[----:B------:R-:W2:Y:S01]  /*0480*/  @!P3 LDC R9, c[0x0][0xc] ;  /* 0x00000300ff09bb82 */ /* 0x000ea20000000800 */
[----:B0-----:R-:W-:-:S04]  /*0490*/  @P3 IMAD.WIDE.U32 R16, R4, R17, R6 ;  /* 0x0000001104103225 */ /* 0x001fc800078e0006 */
[----:B------:R-:W-:Y:S01]  /*04a0*/  @P3 IMAD.IADD R17, R17, 0x1, R11 ;  /* 0x0000000111113824 */ /* 0x000fe200078e020b */
[----:B-1----:R-:W-:Y:S01]  /*04b0*/  @!UP0 ULEA UR6, UR7, UR6, 0x18 ;  /* 0x0000000607068291 */ /* 0x002fe2000f8ec03f */
[----:B------:R-:W-:Y:S01]  /*04c0*/  VOTEU.ALL UP0, P0 ;  /* 0x00000000003f7886 */ /* 0x000fe20000000000 */
[----:B------:R-:W-:-:S04]  /*04d0*/  ISETP.NE.AND P0, PT, R0, 0x3, PT ;  /* 0x000000030000780c */ /* 0x000fc80003f05270 */
[----:B------:R-:W-:Y:S01]  /*04e0*/  ISETP.EQ.OR P0, PT, R0, RZ, !P0 ;  /* 0x000000ff0000720c */ /* 0x000fe20004702670 */
[----:B--2---:R-:W-:-:S03]  /*04f0*/  @!P3 IMAD.WIDE.U32 R6, R9, R3, R4 ;  /* 0x000000030906b225 */ /* 0x004fc600078e0004 */
[C---:B------:R-:W-:Y:S01]  /*0500*/  ISETP.EQ.AND P0, PT, R8.reuse, RZ, P0 ;  /* 0x000000ff0800720c */ /* 0x040fe20000702270 */
[----:B------:R-:W-:Y:S01]  /*0510*/  VIADD R8, R8, 0xffffffff ;  /* 0xffffffff08087836 */ /* 0x000fe20000000000 */
[----:B------:R-:W0:Y:S02]  /*0520*/  FENCE.VIEW.ASYNC.S ;  /* 0x00000000000073c6 */ /* 0x000e240000000000 */
[----:B0-----:R0:W3:Y:S01]  /*0530*/  @!UP0 SYNCS.EXCH.64 URZ, [UR6+0x50], UR4 ;  /* 0x00005004063f85b2 */ /* 0x0010e20008000100 */
[----:B------:R-:W-:Y:S01]  /*0540*/  @!P3 IMAD.MOV.U32 R16, RZ, RZ, R6 ;  /* 0x000000ffff10b224 */ /* 0x000fe200078e0006 */
[----:B------:R-:W-:Y:S01]  /*0550*/  SEL R19, RZ, 0x1, !P0 ;  /* 0x00000001ff137807 */ /* 0x000fe20004000000 */
[----:B------:R-:W-:Y:S01]  /*0560*/  @!P3 IMAD.MOV.U32 R17, RZ, RZ, R7 ;  /* 0x000000ffff11b224 */ /* 0x000fe200078e0007 */
[----:B------:R-:W-:-:S04]  /*0570*/  ISETP.GE.U32.AND P1, PT, R8, 0x2, PT ;  /* 0x000000020800780c */ /* 0x000fc80003f26070 */
[----:B------:R-:W-:Y:S01]  /*0580*/  SEL R19, R19, 0x2, P1 ;  /* 0x0000000213137807 */ /* 0x000fe20000800000 */
[----:B------:R0:W3:Y:S01]  /*0590*/  @!UP1 SYNCS.EXCH.64 URZ, [UR6+0x58], UR4 ;  /* 0x00005804063f95b2 */ /* 0x0000e20008000100 */
[----:B------:R-:W-:Y:S01]  /*05a0*/  NOP ;  /* 0x0000000000007918 */ /* 0x000fe20000000000 */
[----:B---34-:R-:W-:Y:S06]  /*05b0*/  BAR.SYNC.DEFER_BLOCKING 0x0 ;  /* 0x0000000000007b1d */ /* 0x018fec0000010000 */
[----:B------:R-:W-:Y:S05]  /*05c0*/  @!P2 BRA `(.L_x_3) ;  /* 0x000000980064a947 */ /* 0x000fea0003800000 */
[----:B------:R-:W-:-:S13]  /*05d0*/  ISETP.GT.U32.AND P0, PT, R8, 0x1, PT ;  /* 0x000000010800780c */ /* 0x000fda0003f04070 */
[----:B0-----:R-:W-:Y:S05]  /*05e0*/  @P0 EXIT ;  /* 0x000000000000094d */ /* 0x001fea0003800000 */
[----:B------:R-:W-:Y:S01]  /*05f0*/  ULDC.64 UR4, c[0x0][0x650] ;  /* 0x0001940000047ab9 */ /* 0x000fe20000000a00 */
[----:B------:R-:W-:Y:S01]  /*0600*/  PRMT R0, RZ, 0x7610, R0 ;  /* 0x00007610ff007816 */ /* 0x000fe20000000000 */
[----:B------:R-:W-:Y:S01]  /*0610*/  IMAD.MOV.U32 R153, RZ, RZ, -0x1 ;  /* 0xffffffffff997424 */ /* 0x000fe200078e00ff */
[----:B------:R-:W-:Y:S01]  /*0620*/  ISETP.GE.U32.AND P0, PT, R16, UR4, PT ;  /* 0x0000000410007c0c */ /* 0x000fe2000bf06070 */
[----:B------:R-:W-:Y:S02]  /*0630*/  IMAD.MOV.U32 R152, RZ, RZ, -0x1 ;  /* 0xffffffffff987424 */ /* 0x000fe400078e00ff */
[----:B------:R-:W-:Y:S01]  /*0640*/  IMAD.MOV.U32 R23, RZ, RZ, -0x1 ;  /* 0xffffffffff177424 */ /* 0x000fe200078e00ff */
[----:B------:R-:W-:-:S13]  /*0650*/  ISETP.GE.U32.AND.EX P0, PT, R17, UR5, PT, P0 ;  /* 0x0000000511007c0c */ /* 0x000fda000bf06100 */
[----:B------:R-:W-:Y:S05]  /*0660*/  @P0 BRA `(.L_x_4) ;  /* 0x0000000400540947 */ /* 0x000fea0003800000 */
[----:B------:R-:W0:Y:S01]  /*0670*/  LDC.64 R14, c[0x0][0x628] ;  /* 0x00018a00ff0e7b82 */ /* 0x000e220000000a00 */
[----:B------:R-:W-:Y:S02]  /*0680*/  IMAD.MOV.U32 R6, RZ, RZ, R16 ;  /* 0x000000ffff067224 */ /* 0x000fe400078e0010 */
[----:B------:R-:W-:-:S05]  /*0690*/  IMAD.MOV.U32 R7, RZ, RZ, R17 ;  /* 0x000000ffff077224 */ /* 0x000fca00078e0011 */
[----:B------:R-:W1:Y:S08]  /*06a0*/  LDC R0, c[0x0][0x630] ;  /* 0x00018c00ff007b82 */ /* 0x000e700000000800 */
[----:B------:R-:W2:Y:S01]  /*06b0*/  LDC.64 R20, c[0x0][0x620] ;  /* 0x00018800ff147b82 */ /* 0x000ea20000000a00 */
[----:B0-----:R-:W-:-:S04]  /*06c0*/  ISETP.NE.U32.AND P0, PT, R14, RZ, PT ;  /* 0x000000ff0e00720c */ /* 0x001fc80003f05070 */
[----:B------:R-:W-:-:S13]  /*06d0*/  ISETP.NE.AND.EX P0, PT, R15, RZ, PT, P0 ;  /* 0x000000ff0f00720c */ /* 0x000fda0003f05300 */
[----:B-12---:R-:W-:Y:S05]  /*06e0*/  @!P0 BRA `(.L_x_5) ;  /* 0x0000000000288947 */ /* 0x006fea0003800000 */
[----:B------:R-:W0:Y:S02]  /*06f0*/  LDC R11, c[0x0][0x634] ;  /* 0x00018d00ff0b7b82 */ /* 0x000e240000000800 */
[----:B0-----:R-:W-:-:S05]  /*0700*/  IADD3 R11, P0, R16, R11, RZ ;  /* 0x0000000b100b7210 */ /* 0x001fca0007f1e0ff */
[----:B------:R-:W-:-:S04]  /*0710*/  IMAD.X R13, RZ, RZ, R17, P0 ;  /* 0x000000ffff0d7224 */ /* 0x000fc800000e0611 */
[----:B------:R-:W-:-:S04]  /*0720*/  IMAD.WIDE.U32 R6, R13, R14, RZ ;  /* 0x0000000e0d067225 */ /* 0x000fc800078e00ff */
[----:B------:R-:W-:-:S04]  /*0730*/  IMAD.WIDE.U32 R8, P0, R11, R15, R6 ;  /* 0x0000000f0b087225 */ /* 0x000fc80007800006 */
[----:B------:R-:W-:-:S04]  /*0740*/  IMAD.WIDE.U32 R6, R11, R14, RZ ;  /* 0x0000000e0b067225 */ /* 0x000fc800078e00ff */
[----:B------:R-:W-:Y:S01]  /*0750*/  IMAD.X R11, RZ, RZ, RZ, P0 ;  /* 0x000000ffff0b7224 */ /* 0x000fe200000e06ff */
[----:B------:R-:W-:Y:S01]  /*0760*/  IADD3 RZ, P0, R7, R8, RZ ;  /* 0x0000000807ff7210 */ /* 0x000fe20007f1e0ff */
[----:B------:R-:W-:-:S04]  /*0770*/  IMAD.MOV.U32 R10, RZ, RZ, R9 ;  /* 0x000000ffff0a7224 */ /* 0x000fc800078e0009 */
[----:B------:R-:W-:-:S08]  /*0780*/  IMAD.WIDE.U32.X R6, R13, R15, R10, P0 ;  /* 0x0000000f0d067225 */ /* 0x000fd000000e040a */
.L_x_5:
[-CC-:B------:R-:W-:Y:S01]  /*0790*/  SHF.R.U64 R23, R6, R0.reuse, R7.reuse ;  /* 0x0000000006177219 */ /* 0x180fe20000001207 */
[----:B------:R-:W0:Y:S01]  /*07a0*/  LDC R10, c[0x0][0x618] ;  /* 0x00018600ff0a7b82 */ /* 0x000e220000000800 */
[----:B------:R-:W-:Y:S01]  /*07b0*/  SHF.R.U32.HI R5, RZ, R0, R7 ;  /* 0x00000000ff057219 */ /* 0x000fe20000011607 */
[----:B------:R-:W-:Y:S01]  /*07c0*/  ULDC UR4, c[0x0][0x150] ;  /* 0x0000540000047ab9 */ /* 0x000fe20000000800 */
[----:B------:R-:W-:Y:S02]  /*07d0*/  IADD3 R9, P0, RZ, -R23, RZ ;  /* 0x80000017ff097210 */ /* 0x000fe40007f1e0ff */
[----:B------:R-:W-:-:S03]  /*07e0*/  I2FP.F32.U32 R0, R4 ;  /* 0x0000000400007245 */ /* 0x000fc60000201000 */
[----:B------:R-:W1:Y:S01]  /*07f0*/  LDC.64 R28, c[0x0][0x640] ;  /* 0x00019000ff1c7b82 */ /* 0x000e620000000a00 */
[----:B------:R-:W-:Y:S02]  /*0800*/  IMAD.X R11, RZ, RZ, ~R5, P0 ;  /* 0x000000ffff0b7224 */ /* 0x000fe400000e0e05 */
[----:B------:R-:W-:Y:S01]  /*0810*/  FMUL R0, R0, UR4 ;  /* 0x0000000400007c20 */ /* 0x000fe20008400000 */
[----:B------:R-:W-:Y:S01]  /*0820*/  IMAD.WIDE.U32 R6, R9, R20, R16 ;  /* 0x0000001409067225 */ /* 0x000fe200078e0010 */
[----:B------:R-:W-:-:S03]  /*0830*/  ULDC UR4, c[0x0][0x154] ;  /* 0x0000550000047ab9 */ /* 0x000fc60000000800 */
[----:B------:R-:W-:Y:S01]  /*0840*/  IMAD R8, R11, R20, RZ ;  /* 0x000000140b087224 */ /* 0x000fe200078e02ff */
[----:B------:R-:W2:Y:S01]  /*0850*/  LDC R5, c[0x0][0x144] ;  /* 0x00005100ff057b82 */ /* 0x000ea20000000800 */
[----:B------:R-:W3:Y:S02]  /*0860*/  F2I.U32.TRUNC.NTZ R0, R0 ;  /* 0x0000000000007305 */ /* 0x000ee4000020f000 */
[----:B------:R-:W-:-:S04]  /*0870*/  IMAD R9, R9, R21, R8 ;  /* 0x0000001509097224 */ /* 0x000fc800078e0208 */
[----:B------:R-:W-:Y:S01]  /*0880*/  IMAD.IADD R7, R7, 0x1, R9 ;  /* 0x0000000107077824 */ /* 0x000fe200078e0209 */
[----:B------:R-:W4:Y:S01]  /*0890*/  LDC R12, c[0x0][0x608] ;  /* 0x00018200ff0c7b82 */ /* 0x000f220000000800 */
[----:B------:R-:W-:-:S03]  /*08a0*/  IMAD.MOV.U32 R9, RZ, RZ, -0x1 ;  /* 0xffffffffff097424 */ /* 0x000fc600078e00ff */
[-CC-:B0-----:R-:W-:Y:S02]  /*08b0*/  SHF.R.U64 R20, R6, R10.reuse, R7.reuse ;  /* 0x0000000a06147219 */ /* 0x181fe40000001207 */
[----:B------:R-:W-:Y:S02]  /*08c0*/  I2FP.F32.U32 R6, R3 ;  /* 0x0000000300067245 */ /* 0x000fe40000201000 */
[----:B------:R-:W0:Y:S01]  /*08d0*/  LDC R26, c[0x0][0x658] ;  /* 0x00019600ff1a7b82 */ /* 0x000e220000000800 */
[----:B-1----:R-:W-:Y:S01]  /*08e0*/  ISETP.NE.U32.AND P0, PT, R28, RZ, PT ;  /* 0x000000ff1c00720c */ /* 0x002fe20003f05070 */
[----:B---3--:R-:W-:Y:S01]  /*08f0*/  IMAD.MOV R8, RZ, RZ, -R0 ;  /* 0x000000ffff087224 */ /* 0x008fe200078e0a00 */
[----:B------:R-:W-:Y:S01]  /*0900*/  SHF.R.U32.HI R7, RZ, R10, R7 ;  /* 0x0000000aff077219 */ /* 0x000fe20000011607 */
[----:B------:R-:W-:Y:S01]  /*0910*/  FMUL R6, R6, UR4 ;  /* 0x0000000406067c20 */ /* 0x000fe20008400000 */
[----:B------:R-:W-:-:S03]  /*0920*/  ISETP.NE.AND.EX P0, PT, R29, RZ, PT, P0 ;  /* 0x000000ff1d00720c */ /* 0x000fc60003f05300 */
[----:B------:R-:W1:Y:S01]  /*0930*/  LDC R14, c[0x0][0x148] ;  /* 0x00005200ff0e7b82 */ /* 0x000e620000000800 */
[----:B--2---:R-:W-:-:S07]  /*0940*/  IMAD R0, R5, R8, R4 ;  /* 0x0000000805007224 */ /* 0x004fce00078e0204 */
[----:B------:R-:W2:Y:S01]  /*0950*/  LDC R24, c[0x0][0x600] ;  /* 0x00018000ff187b82 */ /* 0x000ea20000000800 */
[-CC-:B----4-:R-:W-:Y:S02]  /*0960*/  SHF.R.U64 R30, R20, R12.reuse, R7.reuse ;  /* 0x0000000c141e7219 */ /* 0x190fe40000001207 */
[----:B------:R-:W-:Y:S01]  /*0970*/  SHF.R.U32.HI R5, RZ, R12, R7 ;  /* 0x0000000cff057219 */ /* 0x000fe20000011607 */
[----:B------:R-:W-:Y:S01]  /*0980*/  IMAD.MOV.U32 R7, RZ, RZ, 0x1 ;  /* 0x00000001ff077424 */ /* 0x000fe200078e00ff */
[----:B------:R3:W4:Y:S03]  /*0990*/  F2I.U32.TRUNC.NTZ R12, R6 ;  /* 0x00000006000c7305 */ /* 0x000726000020f000 */
[----:B------:R-:W1:Y:S01]  /*09a0*/  LDC R15, c[0x0][0x648] ;  /* 0x00019200ff0f7b82 */ /* 0x000e620000000800 */
[-C--:B0-----:R-:W-:Y:S02]  /*09b0*/  SHF.L.U32 R4, R9, R26.reuse, RZ ;  /* 0x0000001a09047219 */ /* 0x081fe400000006ff */
[----:B------:R-:W-:-:S02]  /*09c0*/  SHF.R.U64 R32, R30, R26, R5 ;  /* 0x0000001a1e207219 */ /* 0x000fc40000001205 */
[----:B------:R-:W-:Y:S02]  /*09d0*/  LOP3.LUT R11, RZ, R4, RZ, 0x33, !PT ;  /* 0x00000004ff0b7212 */ /* 0x000fe400078e33ff */
[-C--:B------:R-:W-:Y:S01]  /*09e0*/  SHF.R.U32.HI R5, RZ, R26.reuse, R5 ;  /* 0x0000001aff057219 */ /* 0x080fe20000011605 */
[----:B------:R-:W0:Y:S01]  /*09f0*/  LDC R21, c[0x0][0x638] ;  /* 0x00018e00ff157b82 */ /* 0x000e220000000800 */
[----:B------:R-:W-:Y:S01]  /*0a00*/  SHF.L.U32 R10, R7, R26, RZ ;  /* 0x0000001a070a7219 */ /* 0x000fe200000006ff */
[----:B------:R-:W-:-:S06]  /*0a10*/  IMAD.MOV.U32 R4, RZ, RZ, R32 ;  /* 0x000000ffff047224 */ /* 0x000fcc00078e0020 */
[----:B------:R-:W0:Y:S01]  /*0a20*/  LDC R153, c[0x0][0x610] ;  /* 0x00018400ff997b82 */ /* 0x000e220000000800 */
[----:B---34-:R-:W-:Y:S05]  /*0a30*/  @!P0 BRA `(.L_x_6) ;  /* 0x0000000000288947 */ /* 0x018fea0003800000 */
[----:B------:R-:W3:Y:S02]  /*0a40*/  LDC R9, c[0x0][0x64c] ;  /* 0x00019300ff097b82 */ /* 0x000ee40000000800 */
[----:B---3--:R-:W-:-:S05]  /*0a50*/  IADD3 R9, P0, R32, R9, RZ ;  /* 0x0000000920097210 */ /* 0x008fca0007f1e0ff */
        /* <DEDUP_REMOVED lines=8> */
.L_x_6:
[----:B-1----:R-:W-:Y:S01]  /*0ae0*/  SHF.R.U64 R4, R4, R15, R5 ;  /* 0x0000000f04047219 */ /* 0x002fe20000001205 */
[----:B--2---:R-:W-:Y:S01]  /*0af0*/  VIADD R5, R24, 0xffffffff ;  /* 0xffffffff18057836 */ /* 0x004fe20000000000 */
[----:B------:R-:W-:Y:S01]  /*0b00*/  LOP3.LUT R11, R30, R11, RZ, 0xc0, !PT ;  /* 0x0000000b1e0b7212 */ /* 0x000fe200078ec0ff */
[----:B------:R-:W-:Y:S02]  /*0b10*/  IMAD.MOV R12, RZ, RZ, -R12 ;  /* 0x000000ffff0c7224 */ /* 0x000fe400078e0a0c */
[----:B------:R-:W-:Y:S02]  /*0b20*/  IMAD.MOV R6, RZ, RZ, -R4 ;  /* 0x000000ffff067224 */ /* 0x000fe400078e0a04 */
[----:B------:R-:W-:Y:S01]  /*0b30*/  IMAD R11, R10, R4, R11 ;  /* 0x000000040a0b7224 */ /* 0x000fe200078e020b */
[----:B------:R-:W-:Y:S01]  /*0b40*/  LOP3.LUT R4, R20, R5, RZ, 0xc0, !PT ;  /* 0x0000000514047212 */ /* 0x000fe200078ec0ff */
[----:B------:R-:W-:Y:S02]  /*0b50*/  @P3 IMAD R0, R14, R12, R3 ;  /* 0x0000000c0e003224 */ /* 0x000fe400078e0203 */
[----:B0-----:R-:W-:-:S02]  /*0b60*/  IMAD R3, R6, R21, R32 ;  /* 0x0000001506037224 */ /* 0x001fc400078e0220 */
[----:B------:R-:W-:Y:S02]  /*0b70*/  IMAD R153, R11, R153, R0 ;  /* 0x000000990b997224 */ /* 0x000fe400078e0200 */
[----:B------:R-:W-:Y:S02]  /*0b80*/  IMAD R4, R3, R24, R4 ;  /* 0x0000001803047224 */ /* 0x000fe400078e0204 */
[----:B------:R-:W-:-:S03]  /*0b90*/  IMAD.MOV.U32 R0, RZ, RZ, 0x1 ;  /* 0x00000001ff007424 */ /* 0x000fc600078e00ff */
[----:B------:R-:W-:Y:S02]  /*0ba0*/  SEL R152, R4, R153, !P3 ;  /* 0x0000009904987207 */ /* 0x000fe40005800000 */
[----:B------:R-:W-:-:S07]  /*0bb0*/  SEL R153, R153, R4, !P3 ;  /* 0x0000000499997207 */ /* 0x000fce0005800000 */
.L_x_4:
[----:B------:R-:W-:-:S08]  /*0bc0*/  NOP ;  /* 0x0000000000007918 */ /* 0x000fd00000000000 */
[----:B------:R-:W0:Y:S02]  /*0bd0*/  USETMAXREG.TRY_ALLOC.CTAPOOL UP0, 0xe8 ;  /* 0x000000e8000079c8 */ /* 0x000e240008000600 */
[----:B0-----:R-:W-:-:S13]  /*0be0*/  PLOP3.LUT P0, PT, PT, PT, UP0, 0x80, 0x0 ;  /* 0x000000000000781c */ /* 0x001fda0003f0f008 */
[----:B------:R-:W-:Y:S05]  /*0bf0*/  @!P0 BRA `(.L_x_4) ;  /* 0xfffffffc00f08947 */ /* 0x000fea000383ffff */
[----:B------:R-:W-:Y:S01]  /*0c00*/  ULDC.64 UR4, c[0x0][0x598] ;  /* 0x0001660000047ab9 */ /* 0x000fe20000000a00 */
[----:B------:R-:W-:Y:S01]  /*0c10*/  ULDC.64 UR36, c[0x0][0x208] ;  /* 0x0000820000247ab9 */ /* 0x000fe20000000a00 */
[----:B------:R-:W-:-:S04]  /*0c20*/  ISETP.NE.U32.AND P0, PT, RZ, UR4, PT ;  /* 0x00000004ff007c0c */ /* 0x000fc8000bf05070 */
[----:B------:R-:W-:-:S13]  /*0c30*/  ISETP.NE.AND.EX P0, PT, RZ, UR5, PT, P0 ;  /* 0x00000005ff007c0c */ /* 0x000fda000bf05300 */
[----:B------:R-:W-:Y:S05]  /*0c40*/  @!P0 BRA `(.L_x_7) ;  /* 0x00000000001c8947 */ /* 0x000fea0003800000 */
[----:B------:R-:W0:Y:S02]  /*0c50*/  LDC.64 R4, c[0x0][0x598] ;  /* 0x00016600ff047b82 */ /* 0x000e240000000a00 */
[----:B0-----:R-:W2:Y:S02]  /*0c60*/  LDG.E.64 R4, desc[UR36][R4.64] ;  /* 0x0000002404047981 */ /* 0x001ea4000c1e1b00 */
[----:B--2---:R-:W-:-:S04]  /*0c70*/  ISETP.NE.U32.AND P0, PT, R4, RZ, PT ;  /* 0x000000ff0400720c */ /* 0x004fc80003f05070 */
[----:B------:R-:W-:-:S13]  /*0c80*/  ISETP.NE.AND.EX P0, PT, R5, RZ, PT, P0 ;  /* 0x000000ff0500720c */ /* 0x000fda0003f05300 */
[----:B------:R-:W-:Y:S05]  /*0c90*/  @!P0 BRA `(.L_x_7) ;  /* 0x0000000000088947 */ /* 0x000fea0003800000 */
[----:B------:R0:W5:Y:S01]  /*0ca0*/  LD.E R154, desc[UR36][R4.64] ;  /* 0x00000024049a7980 */ /* 0x000162000c101900 */
[----:B------:R-:W-:Y:S05]  /*0cb0*/  BRA `(.L_x_8) ;  /* 0x0000000000247947 */ /* 0x000fea0003800000 */
.L_x_7:
[----:B------:R-:W-:Y:S02]  /*0cc0*/  ULDC.64 UR4, c[0x0][0x588] ;  /* 0x0001620000047ab9 */ /* 0x000fe40000000a00 */
[----:B------:R-:W-:-:S04]  /*0cd0*/  ISETP.NE.U32.AND P0, PT, RZ, UR4, PT ;  /* 0x00000004ff007c0c */ /* 0x000fc8000bf05070 */
[----:B------:R-:W-:-:S13]  /*0ce0*/  ISETP.NE.AND.EX P0, PT, RZ, UR5, PT, P0 ;  /* 0x00000005ff007c0c */ /* 0x000fda000bf05300 */
[----:B------:R-:W-:Y:S05]  /*0cf0*/  @!P0 BRA `(.L_x_9) ;  /* 0x00000000000c8947 */ /* 0x000fea0003800000 */
[----:B------:R-:W0:Y:S02]  /*0d00*/  LDC.64 R154, c[0x0][0x588] ;  /* 0x00016200ff9a7b82 */ /* 0x000e240000000a00 */
[----:B0-----:R1:W5:Y:S01]  /*0d10*/  LDG.E R154, desc[UR36][R154.64] ;  /* 0x000000249a9a7981 */ /* 0x001362000c1e1900 */
[----:B------:R-:W-:Y:S05]  /*0d20*/  BRA `(.L_x_8) ;  /* 0x0000000000087947 */ /* 0x000fea0003800000 */
.L_x_9:
[----:B------:R-:W-:Y:S02]  /*0d30*/  ULDC UR4, c[0x0][0x580] ;  /* 0x0001600000047ab9 */ /* 0x000fe40000000800 */
[----:B------:R-:W-:-:S07]  /*0d40*/  IMAD.U32 R154, RZ, RZ, UR4 ;  /* 0x00000004ff9a7e24 */ /* 0x000fce000f8e00ff */
.L_x_8:
[----:B------:R-:W-:Y:S02]  /*0d50*/  ULDC.64 UR4, c[0x0][0x5a0] ;  /* 0x0001680000047ab9 */ /* 0x000fe40000000a00 */
[----:B------:R-:W-:-:S04]  /*0d60*/  ISETP.NE.U32.AND P0, PT, RZ, UR4, PT ;  /* 0x00000004ff007c0c */ /* 0x000fc8000bf05070 */
[----:B------:R-:W-:-:S13]  /*0d70*/  ISETP.NE.AND.EX P0, PT, RZ, UR5, PT, P0 ;  /* 0x00000005ff007c0c */ /* 0x000fda000bf05300 */
[----:B------:R-:W-:Y:S05]  /*0d80*/  @!P0 BRA `(.L_x_10) ;  /* 0x00000000001c8947 */ /* 0x000fea0003800000 */
[----:B0-----:R-:W0:Y:S02]  /*0d90*/  LDC.64 R4, c[0x0][0x5a0] ;  /* 0x00016800ff047b82 */ /* 0x001e240000000a00 */
[----:B0-----:R-:W2:Y:S02]  /*0da0*/  LDG.E.64 R4, desc[UR36][R4.64] ;  /* 0x0000002404047981 */ /* 0x001ea4000c1e1b00 */
[----:B--2---:R-:W-:-:S04]  /*0db0*/  ISETP.NE.U32.AND P0, PT, R4, RZ, PT ;  /* 0x000000ff0400720c */ /* 0x004fc80003f05070 */
[----:B------:R-:W-:-:S13]  /*0dc0*/  ISETP.NE.AND.EX P0, PT, R5, RZ, PT, P0 ;  /* 0x000000ff0500720c */ /* 0x000fda0003f05300 */
[----:B------:R-:W-:Y:S05]  /*0dd0*/  @!P0 BRA `(.L_x_10) ;  /* 0x0000000000088947 */ /* 0x000fea0003800000 */
[----:B-1----:R0:W5:Y:S01]  /*0de0*/  LD.E R155, desc[UR36][R4.64] ;  /* 0x00000024049b7980 */ /* 0x002162000c101900 */
[----:B------:R-:W-:Y:S05]  /*0df0*/  BRA `(.L_x_11) ;  /* 0x0000000000247947 */ /* 0x000fea0003800000 */
.L_x_10:
[----:B------:R-:W-:Y:S02]  /*0e00*/  ULDC.64 UR4, c[0x0][0x590] ;  /* 0x0001640000047ab9 */ /* 0x000fe40000000a00 */
[----:B------:R-:W-:-:S04]  /*0e10*/  ISETP.NE.U32.AND P0, PT, RZ, UR4, PT ;  /* 0x00000004ff007c0c */ /* 0x000fc8000bf05070 */
[----:B------:R-:W-:-:S13]  /*0e20*/  ISETP.NE.AND.EX P0, PT, RZ, UR5, PT, P0 ;  /* 0x00000005ff007c0c */ /* 0x000fda000bf05300 */
[----:B------:R-:W-:Y:S05]  /*0e30*/  @!P0 BRA `(.L_x_12) ;  /* 0x00000000000c8947 */ /* 0x000fea0003800000 */
[----:B0-----:R-:W1:Y:S02]  /*0e40*/  LDC.64 R4, c[0x0][0x590] ;  /* 0x00016400ff047b82 */ /* 0x001e640000000a00 */
[----:B-1----:R1:W5:Y:S01]  /*0e50*/  LDG.E R155, desc[UR36][R4.64] ;  /* 0x00000024049b7981 */ /* 0x002362000c1e1900 */
[----:B------:R-:W-:Y:S05]  /*0e60*/  BRA `(.L_x_11) ;  /* 0x0000000000087947 */ /* 0x000fea0003800000 */
.L_x_12:
[----:B------:R-:W-:Y:S02]  /*0e70*/  ULDC UR4, c[0x0][0x584] ;  /* 0x0001610000047ab9 */ /* 0x000fe40000000800 */
[----:B-1----:R-:W-:-:S07]  /*0e80*/  IMAD.U32 R155, RZ, RZ, UR4 ;  /* 0x00000004ff9b7e24 */ /* 0x002fce000f8e00ff */
.L_x_11:
[----:B------:R-:W-:-:S13]  /*0e90*/  LOP3.LUT P0, RZ, R0, 0xff, RZ, 0xc0, !PT ;  /* 0x000000ff00ff7812 */ /* 0x000fda000780c0ff */
[----:B------:R-:W-:Y:S05]  /*0ea0*/  @!P0 EXIT ;  /* 0x000000000000894d */ /* 0x000fea0003800000 */
[----:B------:R-:W-:Y:S01]  /*0eb0*/  ULDC UR4, c[0x0][0x28c] ;  /* 0x0000a30000047ab9 */ /* 0x000fe20000000800 */
[----:B------:R-:W-:Y:S01]  /*0ec0*/  LOP3.LUT R160, R19, 0x1, RZ, 0xfc, !PT ;  /* 0x0000000113a07812 */ /* 0x000fe200078efcff */
[----:B------:R-:W-:Y:S01]  /*0ed0*/  UIADD3 UR4, UR4, 0x1f, URZ ;  /* 0x0000001f04047890 */ /* 0x000fe2000fffe03f */
[----:B------:R-:W-:Y:S01]  /*0ee0*/  UMOV UR38, URZ ;  /* 0x0000003f00267c82 */ /* 0x000fe20008000000 */
[----:B------:R-:W-:Y:S02]  /*0ef0*/  UMOV UR39, URZ ;  /* 0x0000003f00277c82 */ /* 0x000fe40008000000 */
[----:B------:R-:W-:-:S04]  /*0f00*/  USHF.R.S32.HI UR5, URZ, 0x1f, UR4 ;  /* 0x0000001f3f057899 */ /* 0x000fc80008011404 */
[----:B------:R-:W-:-:S04]  /*0f10*/  ULEA.HI UR5, UR5, UR4, URZ, 0x5 ;  /* 0x0000000405057291 */ /* 0x000fc8000f8f283f */
[----:B------:R-:W-:-:S12]  /*0f20*/  USHF.R.S32.HI UR40, URZ, 0x5, UR5 ;  /* 0x000000053f287899 */ /* 0x000fd80008011405 */
.L_x_286:
[----:B------:R-:W-:Y:S01]  /*0f30*/  LOP3.LUT R0, R18, 0x80, RZ, 0xc0, !PT ;  /* 0x0000008012007812 */ /* 0x000fe200078ec0ff */
[----:B--2---:R-:W2:Y:S01]  /*0f40*/  S2UR UR7, SR_CgaCtaId ;  /* 0x00000000000779c3 */ /* 0x004ea20000008800 */
[----:B------:R-:W-:Y:S02]  /*0f50*/  UMOV UR6, 0x400 ;  /* 0x0000040000067882 */ /* 0x000fe40000000000 */
[----:B------:R-:W-:-:S06]  /*0f60*/  SHF.R.U32.HI R0, RZ, 0x7, R0 ;  /* 0x00000007ff007819 */ /* 0x000fcc0000011600 */
[----:B---3--:R-:W3:Y:S01]  /*0f70*/  SHFL.IDX PT, R0, R0, RZ, 0x1f ;  /* 0x00001fff00007589 */ /* 0x008ee200000e0000 */
[----:B--2---:R-:W-:Y:S01]  /*0f80*/  ULEA UR42, UR7, UR6, 0x18 ;  /* 0x00000006072a7291 */ /* 0x004fe2000f8ec03f */
[----:B---3--:R-:W-:-:S13]  /*0f90*/  R2UR UR4, R0 ;  /* 0x00000000000472ca */ /* 0x008fda00000e0000 */
[----:B------:R-:W-:-:S04]  /*0fa0*/  ULEA.HI UR5, UR4, UR4, URZ, 0x1 ;  /* 0x0000000404057291 */ /* 0x000fc8000f8f083f */
[----:B------:R-:W-:-:S04]  /*0fb0*/  ULOP3.LUT UR5, UR5, 0x7fffe, URZ, 0xc0, !UPT ;  /* 0x0007fffe05057892 */ /* 0x000fc8000f8ec03f */
[----:B------:R-:W-:-:S03]  /*0fc0*/  UIADD3 UR5, UR4, -UR5, URZ ;  /* 0x8000000504057290 */ /* 0x000fc6000fffe03f */
[----:B------:R-:W-:Y:S01]  /*0fd0*/  ULDC UR4, c[0x0][0x28c] ;  /* 0x0000a30000047ab9 */ /* 0x000fe20000000800 */
[----:B------:R-:W-:Y:S01]  /*0fe0*/  ULEA UR5, UR5, UR42, 0xd ;  /* 0x0000002a05057291 */ /* 0x000fe2000f8e683f */
[----:B------:R-:W-:-:S03]  /*0ff0*/  ISETP.LT.AND P0, PT, RZ, UR4, PT ;  /* 0x00000004ff007c0c */ /* 0x000fc6000bf01270 */
[----:B------:R-:W-:-:S04]  /*1000*/  UIADD3 UR5, UR5, 0x100, URZ ;  /* 0x0000010005057890 */ /* 0x000fc8000fffe03f */
[----:B------:R-:W-:-:S04]  /*1010*/  USHF.R.U32.HI UR5, URZ, 0x4, UR5 ;  /* 0x000000043f057899 */ /* 0x000fc80008011605 */
[----:B------:R-:W-:Y:S02]  /*1020*/  ULOP3.LUT UR41, UR5, 0x3fff, URZ, 0xc0, !UPT ;  /* 0x00003fff05297892 */ /* 0x000fe4000f8ec03f */
[----:B-1--4-:R-:W-:Y:S10]  /*1030*/  @P0 BRA `(.L_x_13) ;  /* 0x0000000000400947 */ /* 0x012ff40003800000 */
[----:B------:R-:W-:Y:S01]  /*1040*/  MOV R0, 0x0 ;  /* 0x0000000000007802 */ /* 0x000fe20000000f00 */
[----:B------:R-:W-:Y:S01]  /*1050*/  ULDC.64 UR4, c[0x4][0x68] ;  /* 0x01001a0000047ab9 */ /* 0x000fe20000000a00 */
[----:B------:R-:W-:Y:S01]  /*1060*/  ULDC.64 UR6, c[0x4][0x8] ;  /* 0x0100020000067ab9 */ /* 0x000fe20000000a00 */
[----:B01----:R-:W-:Y:S01]  /*1070*/  IMAD.U32 R4, RZ, RZ, UR4 ;  /* 0x00000004ff047e24 */ /* 0x003fe2000f8e00ff */
[----:B------:R0:W1:Y:S01]  /*1080*/  LDC.64 R14, c[0x4][R0] ;  /* 0x01000000000e7b82 */ /* 0x0000620000000a00 */
[----:B------:R-:W-:Y:S01]  /*1090*/  IMAD.U32 R5, RZ, RZ, UR5 ;  /* 0x00000005ff057e24 */ /* 0x000fe2000f8e00ff */
[----:B------:R-:W-:Y:S01]  /*10a0*/  ULDC.64 UR4, c[0x4][0x70] ;  /* 0x01001c0000047ab9 */ /* 0x000fe20000000a00 */
[----:B------:R-:W-:Y:S02]  /*10b0*/  IMAD.U32 R10, RZ, RZ, UR6 ;  /* 0x00000006ff0a7e24 */ /* 0x000fe4000f8e00ff */
[----:B------:R-:W-:Y:S02]  /*10c0*/  IMAD.U32 R6, RZ, RZ, UR4 ;  /* 0x00000004ff067e24 */ /* 0x000fe4000f8e00ff */
[----:B------:R-:W-:-:S02]  /*10d0*/  IMAD.U32 R7, RZ, RZ, UR5 ;  /* 0x00000005ff077e24 */ /* 0x000fc4000f8e00ff */
[----:B------:R-:W-:Y:S02]  /*10e0*/  IMAD.U32 R11, RZ, RZ, UR7 ;  /* 0x00000007ff0b7e24 */ /* 0x000fe4000f8e00ff */
[----:B------:R-:W-:Y:S02]  /*10f0*/  IMAD.MOV.U32 R8, RZ, RZ, 0x1e1 ;  /* 0x000001e1ff087424 */ /* 0x000fe400078e00ff */
[----:B------:R-:W-:Y:S02]  /*1100*/  IMAD.MOV.U32 R12, RZ, RZ, 0x1 ;  /* 0x00000001ff0c7424 */ /* 0x000fe400078e00ff */
[----:B0-----:R-:W-:-:S07]  /*1110*/  IMAD.MOV.U32 R13, RZ, RZ, RZ ;  /* 0x000000ffff0d7224 */ /* 0x001fce00078e00ff */
[----:B------:R-:W-:-:S07]  /*1120*/  LEPC R20, `(.L_x_13) ;  /* 0x000000001014794e */ /* 0x000fce0000000000 */
[----:B-1---5:R-:W-:Y:S05]  /*1130*/  CALL.ABS.NOINC R14 ;  /* 0x000000000e007343 */ /* 0x022fea0003c00000 */
.L_x_13:
[----:B------:R-:W-:-:S13]  /*1140*/  ISETP.NE.AND P0, PT, R160, 0x3, PT ;  /* 0x00000003a000780c */ /* 0x000fda0003f05270 */
[----:B------:R-:W-:Y:S05]  /*1150*/  @!P0 BRA `(.L_x_14) ;  /* 0x0000000000048947 */ /* 0x000fea0003800000 */
[----:B------:R-:W-:Y:S01]  /*1160*/  BPT.TRAP 0x1 ;  /* 0x000000040000795c */ /* 0x000fe20000300000 */
.L_x_14:
[----:B------:R-:W-:Y:S02]  /*1170*/  IMAD.U32 R3, RZ, RZ, UR39 ;  /* 0x00000027ff037e24 */ /* 0x000fe4000f8e00ff */
[----:B------:R-:W-:-:S03]  /*1180*/  IMAD.U32 R0, RZ, RZ, UR38 ;  /* 0x00000026ff007e24 */ /* 0x000fc6000f8e00ff */
[----:B------:R-:W-:Y:S02]  /*1190*/  LEA R3, R3, UR42, 0x3 ;  /* 0x0000002a03037c11 */ /* 0x000fe4000f8e18ff */
[----:B------:R-:W-:-:S04]  /*11a0*/  SHF.L.U32 R0, R0, 0x1f, RZ ;  /* 0x0000001f00007819 */ /* 0x000fc800000006ff */
[----:B------:R2:W3:Y:S01]  /*11b0*/  SYNCS.PHASECHK.TRANS64.TRYWAIT P1, [R3+URZ], R0 ;  /* 0x00000000030075a7 */ /* 0x0004e2000802017f */
[----:B------:R-:W-:Y:S05]  /*11c0*/  @!P0 BRA `(.L_x_15) ;  /* 0x0000000000048947 */ /* 0x000fea0003800000 */
[----:B------:R-:W-:Y:S01]  /*11d0*/  BPT.TRAP 0x1 ;  /* 0x000000040000795c */ /* 0x000fe20000300000 */
.L_x_15:
[----:B---3--:R-:W-:Y:S05]  /*11e0*/  @P1 BRA `(.L_x_16) ;  /* 0x0000000000081947 */ /* 0x008fea0003800000 */
[----:B------:R-:W3:Y:S02]  /*11f0*/  SYNCS.PHASECHK.TRANS64.TRYWAIT P1, [R3+URZ], R0 ;  /* 0x00000000030075a7 */ /* 0x000ee4000802017f */
[----:B---3--:R-:W-:Y:S05]  /*1200*/  @!P1 BRA `(.L_x_17) ;  /* 0x000000a000e49947 */ /* 0x008fea0003800000 */
.L_x_16:
[----:B------:R-:W-:-:S04]  /*1210*/  UISETP.LT.AND UP0, UPT, UR40, 0x1, UPT ;  /* 0x000000012800788c */ /* 0x000fc8000bf01270 */
[----:B------:R-:W-:-:S04]  /*1220*/  USEL UR4, UR40, 0x1, UP0 ;  /* 0x0000000128047887 */ /* 0x000fc80008000000 */
[----:B------:R-:W-:-:S06]  /*1230*/  UIADD3 UR4, UR40, -UR4, URZ ;  /* 0x8000000428047290 */ /* 0x000fcc000fffe03f */
[----:B--23--:R-:W-:Y:S01]  /*1240*/  IMAD.U32 R0, RZ, RZ, UR4 ;  /* 0x00000004ff007e24 */ /* 0x00cfe2000f8e00ff */
[----:B------:R-:W-:Y:S05]  /*1250*/  WARPSYNC.ALL ;  /* 0x0000000000007948 */ /* 0x000fea0003800000 */
[----:B------:R-:W-:Y:S01]  /*1260*/  ISETP.GE.AND P1, PT, R0, 0x1, PT ;  /* 0x000000010000780c */ /* 0x000fe20003f26270 */
[----:B------:R-:W-:Y:S01]  /*1270*/  UIADD3 UR4, UR42, 0x10100, URZ ;  /* 0x000101002a047890 */ /* 0x000fe2000fffe03f */
[----:B------:R-:W-:Y:S01]  /*1280*/  WARPGROUP.ARRIVE ;  /* 0x00000000000079c5 */ /* 0x000fe20000000000 */
[----:B------:R-:W-:Y:S01]  /*1290*/  UMOV UR9, 0x40000040 ;  /* 0x4000004000097882 */ /* 0x000fe20000000000 */
[----:B------:R-:W-:Y:S01]  /*12a0*/  UMOV UR11, 0x40000040 ;  /* 0x40000040000b7882 */ /* 0x000fe20000000000 */
[----:B------:R-:W-:-:S04]  /*12b0*/  USHF.R.U32.HI UR4, URZ, 0x4, UR4 ;  /* 0x000000043f047899 */ /* 0x000fc80008011604 */
[----:B------:R-:W-:Y:S02]  /*12c0*/  ULOP3.LUT UR5, UR4, 0x3fff, URZ, 0xc0, !UPT ;  /* 0x00003fff04057892 */ /* 0x000fe4000f8ec03f */
[----:B------:R-:W-:Y:S02]  /*12d0*/  ULOP3.LUT UR4, UR41, 0x10000, URZ, 0xfc, !UPT ;  /* 0x0001000029047892 */ /* 0x000fe4000f8efc3f */
[----:B------:R-:W-:Y:S02]  /*12e0*/  ULOP3.LUT UR5, UR5, 0x10000, URZ, 0xfc, !UPT ;  /* 0x0001000005057892 */ /* 0x000fe4000f8efc3f */
[----:B------:R-:W-:Y:S02]  /*12f0*/  ULEA UR6, UR39, UR4, 0xa ;  /* 0x0000000427067291 */ /* 0x000fe4000f8e503f */
[----:B------:R-:W-:-:S05]  /*1300*/  ULEA UR7, UR39, UR5, 0xb ;  /* 0x0000000527077291 */ /* 0x000fca000f8e583f */
[----:B------:R-:W-:Y:S02]  /*1310*/  UMOV UR8, UR6 ;  /* 0x0000000600087c82 */ /* 0x000fe40008000000 */
[----:B------:R-:W-:Y:S02]  /*1320*/  UMOV UR10, UR7 ;  /* 0x00000007000a7c82 */ /* 0x000fe40008000000 */
[----:B------:R-:W-:Y:S01]  /*1330*/  HGMMA.64x256x8.F32.TF32 R24, gdesc[UR8], RZ, !UPT, gsb0 ;  /* 0x07e00000081879f0 */ /* 0x000fe2000c0028ff */
[----:B------:R-:W-:Y:S02]  /*1340*/  UIADD3 UR8, UR6, 0x2, URZ ;  /* 0x0000000206087890 */ /* 0x000fe4000fffe03f */
[----:B------:R-:W-:Y:S01]  /*1350*/  UIADD3 UR10, UR7, 0x2, URZ ;  /* 0x00000002070a7890 */ /* 0x000fe2000fffe03f */
[----:B------:R-:W-:Y:S01]  /*1360*/  UMOV UR9, 0x40000040 ;  /* 0x4000004000097882 */ /* 0x000fe20000000000 */
[----:B------:R-:W-:Y:S01]  /*1370*/  UMOV UR11, 0x40000040 ;  /* 0x40000040000b7882 */ /* 0x000fe20000000000 */
[----:B------:R-:W-:-:S02]  /*1380*/  WARPGROUP.DEPBAR.LE gsb0, 0x0 ;  /* 0x00008000000079c5 */ /* 0x000fc40000010000 */
[----:B------:R-:W-:-:S15]  /*1390*/  WARPGROUP.ARRIVE ;  /* 0x00000000000079c5 */ /* 0x000fde0000000000 */
[----:B------:R-:W-:-:S05]  /*13a0*/  NOP ;  /* 0x0000000000007918 */ /* 0x000fca0000000000 */
[----:B------:R-:W-:Y:S01]  /*13b0*/  HGMMA.64x256x8.F32.TF32 R24, gdesc[UR8], R24, gsb0 ;  /* 0x07e00000081879f0 */ /* 0x000fe20008002818 */
[----:B------:R-:W-:Y:S02]  /*13c0*/  UIADD3 UR8, UR6, 0x4, URZ ;  /* 0x0000000406087890 */ /* 0x000fe4000fffe03f */
[----:B------:R-:W-:Y:S01]  /*13d0*/  UIADD3 UR10, UR7, 0x4, URZ ;  /* 0x00000004070a7890 */ /* 0x000fe2000fffe03f */
[----:B------:R-:W-:Y:S01]  /*13e0*/  UMOV UR9, 0x40000040 ;  /* 0x4000004000097882 */ /* 0x000fe20000000000 */
[----:B------:R-:W-:Y:S01]  /*13f0*/  UMOV UR11, 0x40000040 ;  /* 0x40000040000b7882 */ /* 0x000fe20000000000 */
[----:B------:R-:W-:Y:S02]  /*1400*/  WARPGROUP.DEPBAR.LE gsb0, 0x0 ;  /* 0x00008000000079c5 */ /* 0x000fe40000010000 */
        /* <DEDUP_REMOVED lines=10> */
[----:B------:R-:W-:Y:S03]  /*14b0*/  HGMMA.64x256x8.F32.TF32 R24, gdesc[UR8], R24, gsb0 ;  /* 0x07e00000081879f0 */ /* 0x000fe60008002818 */
[----:B------:R-:W-:Y:S02]  /*14c0*/  WARPGROUP.DEPBAR.LE gsb0, 0x0 ;  /* 0x00008000000079c5 */ /* 0x000fe40000010000 */
[----:B------:R-:W-:Y:S05]  /*14d0*/  @!P1 BRA `(.L_x_18) ;  /* 0x0000000400249947 */ /* 0x000fea0003800000 */
[----:B------:R-:W-:-:S04]  /*14e0*/  UIADD3 UR6, UR39, 0x1, URZ ;  /* 0x0000000127067890 */ /* 0x000fc8000fffe03f */
[----:B------:R-:W-:-:S04]  /*14f0*/  UISETP.NE.AND UP0, UPT, UR6, 0x4, UPT ;  /* 0x000000040600788c */ /* 0x000fc8000bf05270 */
[----:B------:R-:W-:Y:S02]  /*1500*/  USEL UR7, URZ, 0x1, UP0 ;  /* 0x000000013f077887 */ /* 0x000fe40008000000 */
[----:B------:R-:W-:Y:S02]  /*1510*/  USEL UR6, UR6, URZ, UP0 ;  /* 0x0000003f06067287 */ /* 0x000fe40008000000 */
[----:B------:R-:W-:-:S06]  /*1520*/  ULOP3.LUT UR7, UR38, UR7, URZ, 0x3c, !UPT ;  /* 0x0000000726077292 */ /* 0x000fcc000f8e3c3f */
[----:B01----:R-:W-:Y:S01]  /*1530*/  IMAD.U32 R5, RZ, RZ, UR7 ;  /* 0x00000007ff057e24 */ /* 0x003fe2000f8e00ff */
[----:B------:R-:W-:-:S06]  /*1540*/  UMOV UR7, UR39 ;  /* 0x0000002700077c82 */ /* 0x000fcc0008000000 */
.L_x_25:
[----:B01----:R-:W-:Y:S05]  /*1550*/  @!P0 BRA `(.L_x_19) ;  /* 0x0000000000048947 */ /* 0x003fea0003800000 */
[----:B------:R-:W-:Y:S01]  /*1560*/  BPT.TRAP 0x1 ;  /* 0x000000040000795c */ /* 0x000fe20000300000 */
.L_x_19:
[----:B------:R-:W0:Y:S01]  /*1570*/  S2UR UR9, SR_CgaCtaId ;  /* 0x00000000000979c3 */ /* 0x000e220000008800 */
[----:B------:R-:W-:Y:S01]  /*1580*/  UMOV UR8, 0x400 ;  /* 0x0000040000087882 */ /* 0x000fe20000000000 */
[----:B------:R-:W-:Y:S01]  /*1590*/  SHF.L.U32 R3, R5, 0x1f, RZ ;  /* 0x0000001f05037819 */ /* 0x000fe200000006ff */
[----:B0-----:R-:W-:-:S04]  /*15a0*/  ULEA UR14, UR9, UR8, 0x18 ;  /* 0x00000008090e7291 */ /* 0x001fc8000f8ec03f */
[----:B------:R-:W-:-:S09]  /*15b0*/  ULEA UR8, UR6, UR14, 0x3 ;  /* 0x0000000e06087291 */ /* 0x000fd2000f8e183f */
[----:B------:R0:W1:Y:S01]  /*15c0*/  SYNCS.PHASECHK.TRANS64.TRYWAIT P1, [UR8], R3 ;  /* 0x00000003ff0075a7 */ /* 0x0000620008020148 */
[----:B------:R-:W-:Y:S05]  /*15d0*/  @!P0 BRA `(.L_x_20) ;  /* 0x0000000000048947 */ /* 0x000fea0003800000 */
[----:B------:R-:W-:Y:S01]  /*15e0*/  BPT.TRAP 0x1 ;  /* 0x000000040000795c */ /* 0x000fe20000300000 */
.L_x_20:
[----:B-1----:R-:W-:Y:S05]  /*15f0*/  @P1 BRA `(.L_x_21) ;  /* 0x0000000000081947 */ /* 0x002fea0003800000 */
[----:B------:R-:W1:Y:S02]  /*1600*/  SYNCS.PHASECHK.TRANS64.TRYWAIT P1, [UR8], R3 ;  /* 0x00000003ff0075a7 */ /* 0x000e640008020148 */
[----:B-1----:R-:W-:Y:S05]  /*1610*/  @!P1 BRA `(.L_x_22) ;  /* 0x0000009c00f49947 */ /* 0x002fea0003800000 */
.L_x_21:
[----:B------:R-:W-:Y:S01]  /*1620*/  ULEA UR12, UR6, UR4, 0xa ;  /* 0x00000004060c7291 */ /* 0x000fe2000f8e503f */
[----:B------:R-:W-:Y:S01]  /*1630*/  WARPGROUP.ARRIVE ;  /* 0x00000000000079c5 */ /* 0x000fe20000000000 */
[----:B------:R-:W-:Y:S01]  /*1640*/  ULEA UR13, UR6, UR5, 0xb ;  /* 0x00000005060d7291 */ /* 0x000fe2000f8e583f */
[----:B------:R-:W-:Y:S01]  /*1650*/  UMOV UR9, 0x40000040 ;  /* 0x4000004000097882 */ /* 0x000fe20000000000 */
[----:B------:R-:W-:-:S03]  /*1660*/  UMOV UR11, 0x40000040 ;  /* 0x40000040000b7882 */ /* 0x000fc60000000000 */
[----:B------:R-:W-:Y:S02]  /*1670*/  UMOV UR8, UR12 ;  /* 0x0000000c00087c82 */ /* 0x000fe40008000000 */
[----:B------:R-:W-:Y:S02]  /*1680*/  UMOV UR10, UR13 ;  /* 0x0000000d000a7c82 */ /* 0x000fe40008000000 */
[----:B------:R-:W-:Y:S01]  /*1690*/  HGMMA.64x256x8.F32.TF32 R24, gdesc[UR8], R24, gsb0 ;  /* 0x07e00000081879f0 */ /* 0x000fe20008002818 */
        /* <DEDUP_REMOVED lines=26> */
[----:B------:R-:W-:Y:S01]  /*1840*/  BPT.TRAP 0x1 ;  /* 0x000000040000795c */ /* 0x000fe20000300000 */
.L_x_23:
[----:B------:R-:W-:Y:S01]  /*1850*/  ULEA UR8, UR7, UR14, 0x3 ;  /* 0x0000000e07087291 */ /* 0x000fe2000f8e183f */
[----:B------:R-:W-:-:S03]  /*1860*/  ISETP.GT.U32.AND P1, PT, R19, 0x1, PT ;  /* 0x000000011300780c */ /* 0x000fc60003f24070 */
[----:B------:R-:W-:-:S04]  /*1870*/  UIADD3 UR8, UR8, 0x20, URZ ;  /* 0x0000002008087890 */ /* 0x000fc8000fffe03f */
[----:B------:R-:W-:-:S09]  /*1880*/  UPRMT UR8, URZ, 0x654, UR8 ;  /* 0x000006543f087896 */ /* 0x000fd20008000008 */
[----:B------:R-:W-:Y:S01]  /*1890*/  SYNCS.ARRIVE.TRANS64.RED.A1T0 RZ, [UR8], RZ ;  /* 0x000000ffffff79a7 */ /* 0x000fe20008100408 */
[----:B------:R-:W-:Y:S05]  /*18a0*/  @P1 BRA `(.L_x_24) ;  /* 0x0000000000041947 */ /* 0x000fea0003800000 */
[----:B------:R-:W-:Y:S01]  /*18b0*/  BPT.TRAP 0x1 ;  /* 0x000000040000795c */ /* 0x000fe20000300000 */
.L_x_24:
[----:B------:R-:W-:Y:S01]  /*18c0*/  UIADD3 UR6, UR6, 0x1, URZ ;  /* 0x0000000106067890 */ /* 0x000fe2000fffe03f */
[C---:B------:R-:W-:Y:S01]  /*18d0*/  ISETP.GT.AND P1, PT, R0.reuse, 0x1, PT ;  /* 0x000000010000780c */ /* 0x040fe20003f24270 */
[----:B------:R-:W-:Y:S01]  /*18e0*/  UIADD3 UR7, UR7, 0x1, URZ ;  /* 0x0000000107077890 */ /* 0x000fe2000fffe03f */
[----:B------:R-:W-:Y:S01]  /*18f0*/  VIADD R0, R0, 0xffffffff ;  /* 0xffffffff00007836 */ /* 0x000fe20000000000 */
[----:B------:R-:W-:Y:S02]  /*1900*/  UISETP.NE.AND UP0, UPT, UR6, 0x4, UPT ;  /* 0x000000040600788c */ /* 0x000fe4000bf05270 */
[----:B------:R-:W-:Y:S02]  /*1910*/  UISETP.NE.AND UP1, UPT, UR7, 0x4, UPT ;  /* 0x000000040700788c */ /* 0x000fe4000bf25270 */
[----:B------:R-:W-:Y:S02]  /*1920*/  USEL UR8, URZ, 0x1, UP0 ;  /* 0x000000013f087887 */ /* 0x000fe40008000000 */
[----:B------:R-:W-:-:S02]  /*1930*/  USEL UR6, UR6, URZ, UP0 ;  /* 0x0000003f06067287 */ /* 0x000fc40008000000 */
[----:B------:R-:W-:Y:S02]  /*1940*/  USEL UR7, UR7, URZ, UP1 ;  /* 0x0000003f07077287 */ /* 0x000fe40008800000 */
[----:B------:R-:W-:Y:S01]  /*1950*/  LOP3.LUT R5, R5, UR8, RZ, 0x3c, !PT ;  /* 0x0000000805057c12 */ /* 0x000fe2000f8e3cff */
[----:B------:R-:W-:Y:S09]  /*1960*/  @P1 BRA `(.L_x_25) ;  /* 0xfffffff800f81947 */ /* 0x000ff2000383ffff */
.L_x_18:
[----:B------:R-:W2:Y:S02]  /*1970*/  LDC R0, c[0x0][0x28c] ;  /* 0x0000a300ff007b82 */ /* 0x000ea40000000800 */
[----:B--2---:R-:W-:-:S13]  /*1980*/  ISETP.GE.AND P1, PT, R0, 0x1, PT ;  /* 0x000000010000780c */ /* 0x004fda0003f26270 */
[----:B------:R-:W-:Y:S05]  /*1990*/  @!P1 BRA `(.L_x_26) ;  /* 0x0000000000409947 */ /* 0x000fea0003800000 */
[----:B------:R-:W-:Y:S05]  /*19a0*/  @!P0 BRA `(.L_x_27) ;  /* 0x0000000000048947 */ /* 0x000fea0003800000 */
[----:B------:R-:W-:Y:S01]  /*19b0*/  BPT.TRAP 0x1 ;  /* 0x000000040000795c */ /* 0x000fe20000300000 */
.L_x_27:
[----:B------:R-:W2:Y:S01]  /*19c0*/  S2UR UR6, SR_CgaCtaId ;  /* 0x00000000000679c3 */ /* 0x000ea20000008800 */
[----:B------:R-:W-:Y:S01]  /*19d0*/  UISETP.LT.AND UP0, UPT, UR40, 0x1, UPT ;  /* 0x000000012800788c */ /* 0x000fe2000bf01270 */
[----:B------:R-:W-:Y:S01]  /*19e0*/  ISETP.GT.U32.AND P0, PT, R19, 0x1, PT ;  /* 0x000000011300780c */ /* 0x000fe20003f04070 */
[----:B------:R-:W-:Y:S02]  /*19f0*/  UMOV UR5, 0x400 ;  /* 0x0000040000057882 */ /* 0x000fe40000000000 */
[----:B------:R-:W-:-:S04]  /*1a00*/  USEL UR4, UR40, 0x1, UP0 ;  /* 0x0000000128047887 */ /* 0x000fc80008000000 */
[----:B------:R-:W-:-:S04]  /*1a10*/  UIADD3 UR4, UR39, UR40, -UR4 ;  /* 0x0000002827047290 */ /* 0x000fc8000fffe804 */
[----:B------:R-:W-:-:S04]  /*1a20*/  USHF.L.U32 UR4, UR4, 0x3, URZ ;  /* 0x0000000304047899 */ /* 0x000fc8000800063f */
[----:B------:R-:W-:Y:S02]  /*1a30*/  ULOP3.LUT UR4, UR4, 0x18, URZ, 0xc0, !UPT ;  /* 0x0000001804047892 */ /* 0x000fe4000f8ec03f */
[----:B--2---:R-:W-:-:S04]  /*1a40*/  ULEA UR5, UR6, UR5, 0x18 ;  /* 0x0000000506057291 */ /* 0x004fc8000f8ec03f */
[----:B------:R-:W-:-:S04]  /*1a50*/  UIADD3 UR4, UR5, 0x20, UR4 ;  /* 0x0000002005047890 */ /* 0x000fc8000fffe004 */
[----:B------:R-:W-:-:S09]  /*1a60*/  UPRMT UR4, URZ, 0x654, UR4 ;  /* 0x000006543f047896 */ /* 0x000fd20008000004 */
[----:B------:R-:W-:Y:S01]  /*1a70*/  SYNCS.ARRIVE.TRANS64.RED.A1T0 RZ, [UR4], RZ ;  /* 0x000000ffffff79a7 */ /* 0x000fe20008100404 */
[----:B------:R-:W-:Y:S05]  /*1a80*/  @P0 BRA `(.L_x_26) ;  /* 0x0000000000040947 */ /* 0x000fea0003800000 */
[----:B------:R-:W-:Y:S01]  /*1a90*/  BPT.TRAP 0x1 ;  /* 0x000000040000795c */ /* 0x000fe20000300000 */
.L_x_26:
[----:B------:R-:W2:Y:S01]  /*1aa0*/  LDC R7, c[0x0][0x288] ;  /* 0x0000a200ff077b82 */ /* 0x000ea20000000800 */
[----:B01----:R-:W-:Y:S01]  /*1ab0*/  SHF.R.U32.HI R3, RZ, 0x2, R18 ;  /* 0x00000002ff037819 */ /* 0x003fe20000011612 */
[----:B------:R-:W-:Y:S01]  /*1ac0*/  UIADD3 UR39, UR40, UR39, URZ ;  /* 0x0000002728277290 */ /* 0x000fe2000fffe03f */
[C---:B------:R-:W-:Y:S01]  /*1ad0*/  LOP3.LUT R4, R18.reuse, 0x60, RZ, 0xc0, !PT ;  /* 0x0000006012047812 */ /* 0x040fe200078ec0ff */
[----:B------:R-:W-:Y:S01]  /*1ae0*/  ULDC UR8, c[0x0][0x284] ;  /* 0x0000a10000087ab9 */ /* 0x000fe20000000800 */
[----:B------:R-:W-:Y:S01]  /*1af0*/  LOP3.LUT R3, R3, 0x7, RZ, 0xc0, !PT ;  /* 0x0000000703037812 */ /* 0x000fe200078ec0ff */
[----:B------:R-:W-:Y:S01]  /*1b00*/  USHF.R.U32.HI UR4, URZ, 0x2, UR39 ;  /* 0x000000023f047899 */ /* 0x000fe20008011627 */
[----:B------:R-:W-:Y:S01]  /*1b10*/  SHF.R.U32.HI R10, RZ, 0x1, R4 ;  /* 0x00000001ff0a7819 */ /* 0x000fe20000011604 */
[----:B------:R-:W-:Y:S01]  /*1b20*/  IMAD.SHL.U32 R4, R18, 0x2, RZ ;  /* 0x0000000212047824 */ /* 0x000fe200078e00ff */
[----:B------:R-:W-:Y:S01]  /*1b30*/  LOP3.LUT R0, R22, 0x1, RZ, 0xc0, !PT ;  /* 0x0000000116007812 */ /* 0x000fe200078ec0ff */
[----:B------:R-:W-:Y:S01]  /*1b40*/  ULOP3.LUT UR4, UR4, 0x1, URZ, 0xc0, !UPT ;  /* 0x0000000104047892 */ /* 0x000fe2000f8ec03f */
[----:B------:R-:W-:Y:S01]  /*1b50*/  IADD3 R5, RZ, -R10, -R3 ;  /* 0x8000000aff057210 */ /* 0x000fe20007ffe803 */
[----:B------:R-:W-:Y:S01]  /*1b60*/  UISETP.GT.U32.AND UP1, UPT, UR39, 0x3, UPT ;  /* 0x000000032700788c */ /* 0x000fe2000bf24070 */
[----:B------:R-:W-:Y:S01]  /*1b70*/  LOP3.LUT R9, R4, 0x6, RZ, 0xc0, !PT ;  /* 0x0000000604097812 */ /* 0x000fe200078ec0ff */
[C---:B------:R-:W-:Y:S01]  /*1b80*/  IMAD.SHL.U32 R6, R0.reuse, 0x40, RZ ;  /* 0x0000004000067824 */ /* 0x040fe200078e00ff */
[----:B------:R-:W-:Y:S01]  /*1b90*/  UISETP.NE.U32.AND UP0, UPT, UR4, 0x1, UPT ;  /* 0x000000010400788c */ /* 0x000fe2000bf05070 */
[----:B------:R-:W-:Y:S01]  /*1ba0*/  IMAD R11, R0, -0x40, R5 ;  /* 0xffffffc0000b7824 */ /* 0x000fe200078e0205 */
[----:B------:R-:W-:Y:S01]  /*1bb0*/  LOP3.LUT R0, R18, 0x3, RZ, 0xc0, !PT ;  /* 0x0000000312007812 */ /* 0x000fe200078ec0ff */
[----:B------:R-:W-:Y:S01]  /*1bc0*/  ULDC.64 UR6, c[0x0][0x5d0] ;  /* 0x0001740000067ab9 */ /* 0x000fe20000000a00 */
[----:B------:R-:W-:Y:S01]  /*1bd0*/  PRMT R8, R9, 0x6540, R152 ;  /* 0x0000654009087816 */ /* 0x000fe20000000098 */
[----:B------:R-:W-:Y:S01]  /*1be0*/  IMAD.SHL.U32 R152, R152, 0x100, RZ ;  /* 0x0000010098987824 */ /* 0x000fe200078e00ff */
[----:B------:R-:W-:Y:S01]  /*1bf0*/  SHF.R.S32.HI R21, RZ, 0x1f, R23 ;  /* 0x0000001fff157819 */ /* 0x000fe20000011417 */
[----:B------:R-:W-:Y:S01]  /*1c00*/  UISETP.LT.U32.AND UP1, UPT, UR40, 0x4, UP1 ;  /* 0x000000042800788c */ /* 0x000fe20008f21070 */
[----:B------:R-:W-:Y:S01]  /*1c10*/  SHF.R.S32.HI R9, RZ, 0x1f, R8 ;  /* 0x0000001fff097819 */ /* 0x000fe20000011408 */
[----:B--2---:R-:W-:Y:S01]  /*1c20*/  IMAD R13, R0, -0x2, R7 ;  /* 0xfffffffe000d7824 */ /* 0x004fe200078e0207 */
[----:B------:R-:W-:Y:S01]  /*1c30*/  ISETP.GE.AND P0, PT, R152, R7, PT ;  /* 0x000000079800720c */ /* 0x000fe20003f06270 */
[----:B------:R-:W-:Y:S01]  /*1c40*/  IMAD.SHL.U32 R0, R153, 0x80, RZ ;  /* 0x0000008099007824 */ /* 0x000fe200078e00ff */
[----:B------:R-:W-:Y:S01]  /*1c50*/  UISETP.GT.U32.AND UP0, UPT, UR40, 0x3, !UP0 ;  /* 0x000000032800788c */ /* 0x000fe2000c704070 */
[----:B------:R-:W-:Y:S01]  /*1c60*/  IMAD R4, R21, UR6, RZ ;  /* 0x0000000615047c24 */ /* 0x000fe2000f8e02ff */
[----:B------:R-:W-:Y:S01]  /*1c70*/  LOP3.LUT R3, R6, 0x40, R3, 0xe2, !PT ;  /* 0x0000004006037812 */ /* 0x000fe200078ee203 */
[----:B------:R-:W-:Y:S01]  /*1c80*/  USEL UR5, URZ, 0x1, !UP1 ;  /* 0x000000013f057887 */ /* 0x000fe2000c800000 */
[C---:B------:R-:W-:Y:S01]  /*1c90*/  ISETP.GE.OR P0, PT, R0.reuse, UR8, P0 ;  /* 0x0000000800007c0c */ /* 0x040fe20008706670 */
[----:B------:R-:W-:Y:S01]  /*1ca0*/  USEL UR4, URZ, 0x1, !UP0 ;  /* 0x000000013f047887 */ /* 0x000fe2000c000000 */
[----:B------:R-:W-:Y:S01]  /*1cb0*/  IMAD.WIDE R6, R153, 0x80, RZ ;  /* 0x0000008099067825 */ /* 0x000fe200078e02ff */
[----:B------:R-:W-:Y:S01]  /*1cc0*/  ULOP3.LUT UR39, UR39, 0x3, URZ, 0xc0, !UPT ;  /* 0x0000000327277892 */ /* 0x000fe2000f8ec03f */
[----:B------:R-:W-:Y:S01]  /*1cd0*/  IADD3 R0, -R0, UR8, R11 ;  /* 0x0000000800007c10 */ /* 0x000fe2000fffe10b */
[----:B------:R-:W-:Y:S01]  /*1ce0*/  ULOP3.LUT UR38, UR4, UR38, UR5, 0x96, !UPT ;  /* 0x0000002604267292 */ /* 0x000fe2000f8e9605 */
[C---:B------:R-:W-:Y:S01]  /*1cf0*/  IMAD R15, R23.reuse, UR7, R4 ;  /* 0x00000007170f7c24 */ /* 0x040fe2000f8e0204 */
[----:B------:R-:W-:Y:S01]  /*1d00*/  LOP3.LUT R169, R6, R3, R10, 0xfe, !PT ;  /* 0x0000000306a97212 */ /* 0x000fe200078efe0a */
[----:B------:R-:W-:-:S04]  /*1d10*/  IMAD.WIDE.U32 R4, R23, UR6, R8 ;  /* 0x0000000617047c25 */ /* 0x000fc8000f8e0008 */
[----:B------:R-:W-:Y:S02]  /*1d20*/  IMAD.IADD R5, R5, 0x1, R15 ;  /* 0x0000000105057824 */ /* 0x000fe400078e020f */
[----:B------:R-:W-:Y:S02]  /*1d30*/  IMAD.IADD R3, R13, 0x1, -R152 ;  /* 0x000000010d037824 */ /* 0x000fe400078e0a98 */
[----:B------:R-:W-:Y:S01]  /*1d40*/  IMAD.MOV.U32 R153, RZ, RZ, -0x1 ;  /* 0xffffffffff997424 */ /* 0x000fe200078e00ff */
[----:B------:R-:W-:Y:S06]  /*1d50*/  @P0 BRA `(.L_x_28) ;  /* 0x0000007800d80947 */ /* 0x000fec0003800000 */
[----:B------:R-:W0:Y:S01]  /*1d60*/  LDC.64 R10, c[0x0][0x5c8] ;  /* 0x00017200ff0a7b82 */ /* 0x000e220000000a00 */
[----:B-----5:R-:W-:Y:S01]  /*1d70*/  FSETP.NEU.AND P0, PT, R155, RZ, PT ;  /* 0x000000ff9b00720b */ /* 0x020fe20003f0d000 */
[----:B------:R-:W-:Y:S01]  /*1d80*/  BSSY B0, `(.L_x_28) ;  /* 0x00007b3000007945 */ /* 0x000fe20003800000 */
[----:B------:R-:W-:-:S04]  /*1d90*/  ISETP.GT.AND P1, PT, R3, RZ, PT ;  /* 0x000000ff0300720c */ /* 0x000fc80003f24270 */
[----:B------:R-:W-:Y:S01]  /*1da0*/  ISETP.GT.AND P2, PT, R0, RZ, P1 ;  /* 0x000000ff0000720c */ /* 0x000fe20000f44270 */
[-C--:B0-----:R-:W-:Y:S02]  /*1db0*/  IMAD R12, R7, R10.reuse, RZ ;  /* 0x0000000a070c7224 */ /* 0x081fe400078e02ff */
[----:B------:R-:W-:-:S04]  /*1dc0*/  IMAD.WIDE.U32 R162, R169, R10, R4 ;  /* 0x0000000aa9a27225 */ /* 0x000fc800078e0004 */
[----:B------:R-:W-:-:S04]  /*1dd0*/  IMAD R5, R169, R11, R12 ;  /* 0x0000000ba9057224 */ /* 0x000fc800078e020c */
[----:B------:R-:W-:Y:S01]  /*1de0*/  IMAD.IADD R171, R163, 0x1, R5 ;  /* 0x00000001a3ab7824 */ /* 0x000fe200078e0205 */
[----:B------:R-:W-:Y:S06]  /*1df0*/  @!P0 BRA `(.L_x_29) ;  /* 0x0000005400948947 */ /* 0x000fec0003800000 */
[----:B------:R-:W0:Y:S01]  /*1e00*/  LDC.64 R14, c[0x0][0x5b8] ;  /* 0x00016e00ff0e7b82 */ /* 0x000e220000000a00 */
[----:B------:R-:W-:-:S07]  /*1e10*/  ULDC.64 UR4, c[0x0][0x5c0] ;  /* 0x0001700000047ab9 */ /* 0x000fce0000000a00 */
[----:B------:R-:W1:Y:S08]  /*1e20*/  LDC.64 R166, c[0x0][0x5b0] ;  /* 0x00016c00ffa67b82 */ /* 0x000e700000000a00 */
[----:B------:R-:W2:Y:S01]  /*1e30*/  LDC.64 R12, c[0x0][0x5a8] ;  /* 0x00016a00ff0c7b82 */ /* 0x000ea20000000a00 */
[-C--:B0-----:R-:W-:Y:S02]  /*1e40*/  IMAD R4, R21, R14.reuse, RZ ;  /* 0x0000000e15047224 */ /* 0x081fe400078e02ff */
[----:B------:R-:W-:-:S04]  /*1e50*/  IMAD.WIDE.U32 R164, R23, R14, R8 ;  /* 0x0000000e17a47225 */ /* 0x000fc800078e0008 */
[----:B------:R-:W-:Y:S02]  /*1e60*/  IMAD R161, R23, R15, R4 ;  /* 0x0000000f17a17224 */ /* 0x000fe400078e0204 */
[-C--:B-1----:R-:W-:Y:S02]  /*1e70*/  IMAD R6, R7, R166.reuse, RZ ;  /* 0x000000a607067224 */ /* 0x082fe400078e02ff */
[----:B------:R-:W-:Y:S02]  /*1e80*/  IMAD.IADD R21, R165, 0x1, R161 ;  /* 0x00000001a5157824 */ /* 0x000fe400078e02a1 */
[----:B------:R-:W-:Y:S02]  /*1e90*/  IMAD.MOV.U32 R20, RZ, RZ, R164 ;  /* 0x000000ffff147224 */ /* 0x000fe400078e00a4 */
[C---:B------:R-:W-:Y:S02]  /*1ea0*/  IMAD R163, R169.reuse, R167, R6 ;  /* 0x000000a7a9a37224 */ /* 0x040fe400078e0206 */
[----:B------:R-:W-:-:S04]  /*1eb0*/  IMAD.WIDE.U32 R4, R169, R166, R20 ;  /* 0x000000a6a9047225 */ /* 0x000fc800078e0014 */
[----:B------:R-:W-:Y:S01]  /*1ec0*/  IMAD.IADD R5, R5, 0x1, R163 ;  /* 0x0000000105057824 */ /* 0x000fe200078e02a3 */
[----:B--2---:R-:W-:-:S04]  /*1ed0*/  LEA R6, P0, R4, R12, 0x2 ;  /* 0x0000000c04067211 */ /* 0x004fc800078010ff */
[----:B------:R-:W-:-:S05]  /*1ee0*/  LEA.HI.X R7, R4, R13, R5, 0x2, P0 ;  /* 0x0000000d04077211 */ /* 0x000fca00000f1405 */
[----:B------:R0:W2:Y:S01]  /*1ef0*/  @P2 LDG.E.LTC128B R15, desc[UR36][R6.64] ;  /* 0x00000024060f2981 */ /* 0x0000a2000c1e1920 */
[----:B------:R-:W-:Y:S01]  /*1f00*/  IMAD.WIDE.U32 R4, R169, R166, R8 ;  /* 0x000000a6a9047225 */ /* 0x000fe200078e0008 */
[----:B------:R-:W-:Y:S01]  /*1f10*/  ISETP.GT.AND P0, PT, R3, 0x1, PT ;  /* 0x000000010300780c */ /* 0x000fe20003f04270 */
[----:B------:R-:W-:Y:S02]  /*1f20*/  BSSY B1, `(.L_x_30) ;  /* 0x0000013000017945 */ /* 0x000fe40003800000 */
[----:B------:R-:W-:Y:S02]  /*1f30*/  IMAD.IADD R5, R163, 0x1, R5 ;  /* 0x00000001a3057824 */ /* 0x000fe400078e0205 */
[----:B------:R-:W-:Y:S02]  /*1f40*/  IMAD.SHL.U32 R158, R166, 0x8, RZ ;  /* 0x00000008a69e7824 */ /* 0x000fe400078e00ff */
[----:B------:R-:W-:Y:S01]  /*1f50*/  IMAD.WIDE.U32 R156, R23, R14, R4 ;  /* 0x0000000e179c7225 */ /* 0x000fe200078e0004 */
[----:B------:R-:W-:-:S03]  /*1f60*/  LEA R4, P3, R162, UR4, 0x2 ;  /* 0x00000004a2047c11 */ /* 0x000fc6000f8610ff */
[----:B0-----:R-:W-:Y:S01]  /*1f70*/  IMAD.IADD R7, R161, 0x1, R157 ;  /* 0x00000001a1077824 */ /* 0x001fe200078e029d */
[----:B------:R-:W-:Y:S02]  /*1f80*/  LEA.HI.X R5, R162, UR5, R171, 0x2, P3 ;  /* 0x00000005a2057c11 */ /* 0x000fe400098f14ab */
[----:B------:R-:W-:Y:S02]  /*1f90*/  ISETP.GT.AND P3, PT, R0, RZ, P0 ;  /* 0x000000ff0000720c */ /* 0x000fe40000764270 */
[----:B------:R-:W-:-:S04]  /*1fa0*/  LEA R6, P4, R156, R12, 0x2 ;  /* 0x0000000c9c067211 */ /* 0x000fc800078810ff */
[----:B------:R-:W-:Y:S02]  /*1fb0*/  LEA.HI.X R7, R156, R13, R7, 0x2, P4 ;  /* 0x0000000d9c077211 */ /* 0x000fe400020f1407 */
[----:B--2---:R-:W-:-:S05]  /*1fc0*/  LOP3.LUT R152, R15, 0xffffe000, RZ, 0xc0, !PT ;  /* 0xffffe0000f987812 */ /* 0x004fca00078ec0ff */
[----:B------:R-:W-:-:S04]  /*1fd0*/  FMUL R159, R152, R155 ;  /* 0x0000009b989f7220 */ /* 0x000fc80000400000 */
[----:B------:R-:W-:Y:S01]  /*1fe0*/  FFMA R173, R24, R154, R159 ;  /* 0x0000009a18ad7223 */ /* 0x000fe2000000009f */
[----:B------:R-:W-:-:S04]  /*1ff0*/  SHF.L.U64.HI R159, R166, 0x3, R167 ;  /* 0x00000003a69f7819 */ /* 0x000fc800000102a7 */
[----:B------:R-:W-:Y:S01]  /*2000*/  F2FP.TF32.F32.PACK_B R173, R173 ;  /* 0x000000adffad723e */ /* 0x000fe200024050ff */
[----:B------:R-:W-:-:S04]  /*2010*/  IMAD.WIDE.U32 R158, R169, R166, R158 ;  /* 0x000000a6a99e7225 */ /* 0x000fc800078e009e */
[----:B------:R0:W-:Y:S01]  /*2020*/  @P2 STG.E desc[UR36][R4.64], R173 ;  /* 0x000000ad04002986 */ /* 0x0001e2000c101924 */
[----:B------:R-:W-:Y:S05]  /*2030*/  @!P3 BRA `(.L_x_31) ;  /* 0x000000000004b947 */ /* 0x000fea0003800000 */
[----:B------:R1:W5:Y:S02]  /*2040*/  LDG.E.LTC128B R15, desc[UR36][R6.64+0x4] ;  /* 0x00000424060f7981 */ /* 0x000364000c1e1920 */
.L_x_31:
[----:B------:R-:W-:Y:S05]  /*2050*/  BSYNC B1 ;  /* 0x0000000000017941 */ /* 0x000fea0003800000 */
.L_x_30:
[----:B-----5:R-:W-:Y:S01]  /*2060*/  LOP3.LUT R20, R15, 0xffffe000, RZ, 0xc0, !PT ;  /* 0xffffe0000f147812 */ /* 0x020fe200078ec0ff */
[----:B------:R-:W-:Y:S01]  /*2070*/  IMAD.IADD R163, R163, 0x1, R159 ;  /* 0x00000001a3a37824 */ /* 0x000fe200078e029f */
[----:B------:R-:W-:Y:S01]  /*2080*/  IADD3 R164, P2, R164, R158, RZ ;  /* 0x0000009ea4a47210 */ /* 0x000fe20007f5e0ff */
[----:B------:R-:W-:Y:S01]  /*2090*/  IMAD.MOV.U32 R152, RZ, RZ, R15 ;  /* 0x000000ffff987224 */ /* 0x000fe200078e000f */
[----:B------:R-:W-:Y:S01]  /*20a0*/  ISETP.GT.AND P1, PT, R0, 0x8, P1 ;  /* 0x000000080000780c */ /* 0x000fe20000f24270 */
[----:B------:R-:W-:Y:S02]  /*20b0*/  FMUL R20, R20, R155 ;  /* 0x0000009b14147220 */ /* 0x000fe40000400000 */
[----:B------:R-:W-:Y:S02]  /*20c0*/  IMAD.X R21, R163, 0x1, R21, P2 ;  /* 0x00000001a3157824 */ /* 0x000fe400010e0615 */
[----:B------:R-:W-:Y:S01]  /*20d0*/  FFMA R157, R25, R154, R20 ;  /* 0x0000009a199d7223 */ /* 0x000fe20000000014 */
[----:B------:R-:W-:-:S04]  /*20e0*/  LEA R20, P2, R164, R12, 0x2 ;  /* 0x0000000ca4147211 */ /* 0x000fc800078410ff */
[----:B------:R-:W-:Y:S02]  /*20f0*/  F2FP.TF32.F32.PACK_B R157, R157 ;  /* 0x0000009dff9d723e */ /* 0x000fe400024050ff */
[----:B------:R-:W-:-:S03]  /*2100*/  LEA.HI.X R21, R164, R13, R21, 0x2, P2 ;  /* 0x0000000da4157211 */ /* 0x000fc600010f1415 */
[----:B------:R2:W-:Y:S04]  /*2110*/  @P3 STG.E desc[UR36][R4.64+0x4], R157 ;  /* 0x0000049d04003986 */ /* 0x0005e8000c101924 */
[----:B------:R-:W3:Y:S01]  /*2120*/  @P1 LDG.E.LTC128B R152, desc[UR36][R20.64] ;  /* 0x0000002414981981 */ /* 0x000ee2000c1e1920 */
[----:B------:R-:W-:Y:S01]  /*2130*/  IADD3 R8, P2, R8, R158, RZ ;  /* 0x0000009e08087210 */ /* 0x000fe20007f5e0ff */
[----:B------:R-:W-:Y:S01]  /*2140*/  BSSY B1, `(.L_x_32) ;  /* 0x0000011000017945 */ /* 0x000fe20003800000 */
[----:B------:R-:W-:Y:S02]  /*2150*/  SHF.L.U64.HI R11, R10, 0x5, R11 ;  /* 0x000000050a0b7819 */ /* 0x000fe4000001020b */
[----:B------:R-:W-:Y:S01]  /*2160*/  ISETP.GT.AND P0, PT, R0, 0x8, P0 ;  /* 0x000000080000780c */ /* 0x000fe20000704270 */
[----:B------:R-:W-:Y:S01]  /*2170*/  IMAD.X R9, R9, 0x1, R163, P2 ;  /* 0x0000000109097824 */ /* 0x000fe200010e06a3 */
[----:B------:R-:W-:Y:S01]  /*2180*/  LEA R10, P2, R10, R4, 0x5 ;  /* 0x000000040a0a7211 */ /* 0x000fe200078428ff */
[----:B------:R-:W-:-:S04]  /*2190*/  IMAD.WIDE.U32 R14, R23, R14, R8 ;  /* 0x0000000e170e7225 */ /* 0x000fc800078e0008 */
[----:B------:R-:W-:Y:S01]  /*21a0*/  IMAD.X R11, R11, 0x1, R5, P2 ;  /* 0x000000010b0b7824 */ /* 0x000fe200010e0605 */
[----:B------:R-:W-:Y:S01]  /*21b0*/  LEA R8, P3, R14, R12, 0x2 ;  /* 0x0000000c0e087211 */ /* 0x000fe200078610ff */
[----:B------:R-:W-:-:S05]  /*21c0*/  IMAD.IADD R9, R161, 0x1, R15 ;  /* 0x00000001a1097824 */ /* 0x000fca00078e020f */
[----:B------:R-:W-:Y:S02]  /*21d0*/  LEA.HI.X R9, R14, R13, R9, 0x2, P3 ;  /* 0x0000000d0e097211 */ /* 0x000fe400018f1409 */
[----:B---3--:R-:W-:-:S05]  /*21e0*/  LOP3.LUT R24, R152, 0xffffe000, RZ, 0xc0, !PT ;  /* 0xffffe00098187812 */ /* 0x008fca00078ec0ff */
[----:B------:R-:W-:-:S04]  /*21f0*/  FMUL R25, R24, R155 ;  /* 0x0000009b18197220 */ /* 0x000fc80000400000 */
[----:B------:R-:W-:-:S05]  /*2200*/  FFMA R25, R26, R154, R25 ;  /* 0x0000009a1a197223 */ /* 0x000fca0000000019 */
[----:B------:R-:W-:-:S05]  /*2210*/  F2FP.TF32.F32.PACK_B R25, R25 ;  /* 0x00000019ff19723e */ /* 0x000fca00024050ff */
[----:B------:R2:W-:Y:S01]  /*2220*/  @P1 STG.E desc[UR36][R10.64], R25 ;  /* 0x000000190a001986 */ /* 0x0005e2000c101924 */
[----:B------:R-:W-:Y:S05]  /*2230*/  @!P0 BRA `(.L_x_33) ;  /* 0x0000000000048947 */ /* 0x000fea0003800000 */
[----:B------:R3:W5:Y:S02]  /*2240*/  LDG.E.LTC128B R152, desc[UR36][R8.64+0x4] ;  /* 0x0000042408987981 */ /* 0x000764000c1e1920 */
.L_x_33:
[----:B------:R-:W-:Y:S05]  /*2250*/  BSYNC B1 ;  /* 0x0000000000017941 */ /* 0x000fea0003800000 */
.L_x_32:
[----:B-----5:R-:W-:Y:S01]  /*2260*/  LOP3.LUT R12, R152, 0xffffe000, RZ, 0xc0, !PT ;  /* 0xffffe000980c7812 */ /* 0x020fe200078ec0ff */
[----:B------:R-:W-:Y:S01]  /*2270*/  BSSY B1, `(.L_x_34) ;  /* 0x0000009000017945 */ /* 0x000fe20003800000 */
[----:B------:R-:W-:-:S03]  /*2280*/  ISETP.GT.AND P1, PT, R3, 0x8, PT ;  /* 0x000000080300780c */ /* 0x000fc60003f24270 */
[----:B------:R-:W-:Y:S01]  /*2290*/  FMUL R12, R12, R155 ;  /* 0x0000009b0c0c7220 */ /* 0x000fe20000400000 */
[----:B------:R-:W-:-:S03]  /*22a0*/  ISETP.GT.AND P2, PT, R0, RZ, P1 ;  /* 0x000000ff0000720c */ /* 0x000fc60000f44270 */
[----:B------:R-:W-:-:S05]  /*22b0*/  FFMA R27, R27, R154, R12 ;  /* 0x0000009a1b1b7223 */ /* 0x000fca000000000c */
[----:B------:R-:W-:-:S05]  /*22c0*/  F2FP.TF32.F32.PACK_B R27, R27 ;  /* 0x0000001bff1b723e */ /* 0x000fca00024050ff */
[----:B------:R4:W-:Y:S01]  /*22d0*/  @P0 STG.E desc[UR36][R10.64+0x4], R27 ;  /* 0x0000041b0a000986 */ /* 0x0009e2000c101924 */
[----:B------:R-:W-:Y:S05]  /*22e0*/  @!P2 BRA `(.L_x_35) ;  /* 0x000000000004a947 */ /* 0x000fea0003800000 */
[----:B------:R0:W5:Y:S02]  /*22f0*/  LDG.E.LTC128B R152, desc[UR36][R6.64+0x20] ;  /* 0x0000202406987981 */ /* 0x000164000c1e1920 */
.L_x_35:
[----:B------:R-:W-:Y:S05]  /*2300*/  BSYNC B1 ;  /* 0x0000000000017941 */ /* 0x000fea0003800000 */
.L_x_34:
        /* <DEDUP_REMOVED lines=10> */
.L_x_37:
[----:B------:R-:W-:Y:S05]  /*23b0*/  BSYNC B1 ;  /* 0x0000000000017941 */ /* 0x000fea0003800000 */
.L_x_36:
[----:B-----5:R-:W-:Y:S01]  /*23c0*/  LOP3.LUT R12, R152, 0xffffe000, RZ, 0xc0, !PT ;  /* 0xffffe000980c7812 */ /* 0x020fe200078ec0ff */
[----:B------:R-:W-:Y:S01]  /*23d0*/  BSSY B1, `(.L_x_38) ;  /* 0x0000008000017945 */ /* 0x000fe20003800000 */
[----:B------:R-:W-:-:S03]  /*23e0*/  ISETP.GT.AND P1, PT, R0, 0x8, P1 ;  /* 0x000000080000780c */ /* 0x000fc60000f24270 */
[----:B------:R-:W-:-:S04]  /*23f0*/  FMUL R12, R12, R155 ;  /* 0x0000009b0c0c7220 */ /* 0x000fc80000400000 */
[----:B------:R-:W-:-:S05]  /*2400*/  FFMA R29, R29, R154, R12 ;  /* 0x0000009a1d1d7223 */ /* 0x000fca000000000c */
[----:B------:R-:W-:-:S05]  /*2410*/  F2FP.TF32.F32.PACK_B R29, R29 ;  /* 0x0000001dff1d723e */ /* 0x000fca00024050ff */
[----:B------:R0:W-:Y:S01]  /*2420*/  @P3 STG.E desc[UR36][R4.64+0x24], R29 ;  /* 0x0000241d04003986 */ /* 0x0001e2000c101924 */
[----:B------:R-:W-:Y:S05]  /*2430*/  @!P1 BRA `(.L_x_39) ;  /* 0x0000000000049947 */ /* 0x000fea0003800000 */
[----:B------:R0:W5:Y:S02]  /*2440*/  LDG.E.LTC128B R152, desc[UR36][R8.64+0x20] ;  /* 0x0000202408987981 */ /* 0x000164000c1e1920 */
.L_x_39:
[----:B------:R-:W-:Y:S05]  /*2450*/  BSYNC B1 ;  /* 0x0000000000017941 */ /* 0x000fea0003800000 */
.L_x_38:
[----:B-----5:R-:W-:Y:S01]  /*2460*/  LOP3.LUT R12, R152, 0xffffe000, RZ, 0xc0, !PT ;  /* 0xffffe000980c7812 */ /* 0x020fe200078ec0ff */
[----:B------:R-:W-:Y:S01]  /*2470*/  BSSY B1, `(.L_x_40) ;  /* 0x0000008000017945 */ /* 0x000fe20003800000 */
[----:B------:R-:W-:-:S03]  /*2480*/  ISETP.GT.AND P0, PT, R0, 0x8, P0 ;  /* 0x000000080000780c */ /* 0x000fc60000704270 */
[----:B0-----:R-:W-:-:S04]  /*2490*/  FMUL R13, R12, R155 ;  /* 0x0000009b0c0d7220 */ /* 0x001fc80000400000 */
[----:B------:R-:W-:-:S05]  /*24a0*/  FFMA R13, R30, R154, R13 ;  /* 0x0000009a1e0d7223 */ /* 0x000fca000000000d */
[----:B------:R-:W-:-:S05]  /*24b0*/  F2FP.TF32.F32.PACK_B R13, R13 ;  /* 0x0000000dff0d723e */ /* 0x000fca00024050ff */
[----:B------:R0:W-:Y:S01]  /*24c0*/  @P1 STG.E desc[UR36][R10.64+0x20], R13 ;  /* 0x0000200d0a001986 */ /* 0x0001e2000c101924 */
[----:B------:R-:W-:Y:S05]  /*24d0*/  @!P0 BRA `(.L_x_41) ;  /* 0x0000000000048947 */ /* 0x000fea0003800000 */
[----:B------:R0:W5:Y:S02]  /*24e0*/  LDG.E.LTC128B R152, desc[UR36][R8.64+0x24] ;  /* 0x0000242408987981 */ /* 0x000164000c1e1920 */
.L_x_41:
[----:B------:R-:W-:Y:S05]  /*24f0*/  BSYNC B1 ;  /* 0x0000000000017941 */ /* 0x000fea0003800000 */
.L_x_40:
        /* <DEDUP_REMOVED lines=10> */
.L_x_43:
[----:B------:R-:W-:Y:S05]  /*25a0*/  BSYNC B1 ;  /* 0x0000000000017941 */ /* 0x000fea0003800000 */
.L_x_42:
[----:B-----5:R-:W-:Y:S01]  /*25b0*/  LOP3.LUT R12, R152, 0xffffe000, RZ, 0xc0, !PT ;  /* 0xffffe000980c7812 */ /* 0x020fe200078ec0ff */
[----:B------:R-:W-:Y:S01]  /*25c0*/  BSSY B1, `(.L_x_44) ;  /* 0x0000009000017945 */ /* 0x000fe20003800000 */
[----:B------:R-:W-:-:S03]  /*25d0*/  ISETP.GT.AND P0, PT, R3, 0x11, PT ;  /* 0x000000110300780c */ /* 0x000fc60003f04270 */
[----:B0-----:R-:W-:Y:S01]  /*25e0*/  FMUL R13, R12, R155 ;  /* 0x0000009b0c0d7220 */ /* 0x001fe20000400000 */
[----:B------:R-:W-:-:S03]  /*25f0*/  ISETP.GT.AND P3, PT, R0, RZ, P0 ;  /* 0x000000ff0000720c */ /* 0x000fc60000764270 */
[----:B------:R-:W-:-:S05]  /*2600*/  FFMA R13, R32, R154, R13 ;  /* 0x0000009a200d7223 */ /* 0x000fca000000000d */
[----:B------:R-:W-:-:S05]  /*2610*/  F2FP.TF32.F32.PACK_B R13, R13 ;  /* 0x0000000dff0d723e */ /* 0x000fca00024050ff */
[----:B------:R0:W-:Y:S01]  /*2620*/  @P2 STG.E desc[UR36][R4.64+0x40], R13 ;  /* 0x0000400d04002986 */ /* 0x0001e2000c101924 */
[----:B------:R-:W-:Y:S05]  /*2630*/  @!P3 BRA `(.L_x_45) ;  /* 0x000000000004b947 */ /* 0x000fea0003800000 */
[----:B------:R0:W5:Y:S02]  /*2640*/  LDG.E.LTC128B R152, desc[UR36][R6.64+0x44] ;  /* 0x0000442406987981 */ /* 0x000164000c1e1920 */
.L_x_45:
[----:B------:R-:W-:Y:S05]  /*2650*/  BSYNC B1 ;  /* 0x0000000000017941 */ /* 0x000fea0003800000 */
.L_x_44:
        /* <DEDUP_REMOVED lines=9> */
.L_x_47:
[----:B------:R-:W-:Y:S05]  /*26f0*/  BSYNC B1 ;  /* 0x0000000000017941 */ /* 0x000fea0003800000 */
.L_x_46:
        /* <DEDUP_REMOVED lines=9> */
.L_x_49:
[----:B------:R-:W-:Y:S05]  /*2790*/  BSYNC B1 ;  /* 0x0000000000017941 */ /* 0x000fea0003800000 */
.L_x_48:
        /* <DEDUP_REMOVED lines=10> */
.L_x_51:
[----:B------:R-:W-:Y:S05]  /*2840*/  BSYNC B1 ;  /* 0x0000000000017941 */ /* 0x000fea0003800000 */
.L_x_50:
        /* <DEDUP_REMOVED lines=10> */
.L_x_53:
[----:B------:R-:W-:Y:S05]  /*28f0*/  BSYNC B1 ;  /* 0x0000000000017941 */ /* 0x000fea0003800000 */
.L_x_52:
        /* <DEDUP_REMOVED lines=9> */
.L_x_55:
[----:B------:R-:W-:Y:S05]  /*2990*/  BSYNC B1 ;  /* 0x0000000000017941 */ /* 0x000fea0003800000 */
.L_x_54:
        /* <DEDUP_REMOVED lines=9> */
.L_x_57:
[----:B------:R-:W-:Y:S05]  /*2a30*/  BSYNC B1 ;  /* 0x0000000000017941 */ /* 0x000fea0003800000 */
.L_x_56:
        /* <DEDUP_REMOVED lines=10> */
.L_x_59:
[----:B------:R-:W-:Y:S05]  /*2ae0*/  BSYNC B1 ;  /* 0x0000000000017941 */ /* 0x000fea0003800000 */
.L_x_58:
        /* <DEDUP_REMOVED lines=10> */
.L_x_61:
[----:B------:R-:W-:Y:S05]  /*2b90*/  BSYNC B1 ;  /* 0x0000000000017941 */ /* 0x000fea0003800000 */
.L_x_60:
        /* <DEDUP_REMOVED lines=9> */
.L_x_63:
[----:B------:R-:W-:Y:S05]  /*2c30*/  BSYNC B1 ;  /* 0x0000000000017941 */ /* 0x000fea0003800000 */
.L_x_62:
        /* <DEDUP_REMOVED lines=9> */
.L_x_65:
[----:B------:R-:W-:Y:S05]  /*2cd0*/  BSYNC B1 ;  /* 0x0000000000017941 */ /* 0x000fea0003800000 */
.L_x_64:
        /* <DEDUP_REMOVED lines=10> */
.L_x_67:
[----:B------:R-:W-:Y:S05]  /*2d80*/  BSYNC B1 ;  /* 0x0000000000017941 */ /* 0x000fea0003800000 */
.L_x_66:
        /* <DEDUP_REMOVED lines=10> */
.L_x_69:
[----:B------:R-:W-:Y:S05]  /*2e30*/  BSYNC B1 ;  /* 0x0000000000017941 */ /* 0x000fea0003800000 */
.L_x_68:
        /* <DEDUP_REMOVED lines=9> */
.L_x_71:
[----:B------:R-:W-:Y:S05]  /*2ed0*/  BSYNC B1 ;  /* 0x0000000000017941 */ /* 0x000fea0003800000 */
.L_x_70:
        /* <DEDUP_REMOVED lines=9> */
.L_x_73:
[----:B------:R-:W-:Y:S05]  /*2f70*/  BSYNC B1 ;  /* 0x0000000000017941 */ /* 0x000fea0003800000 */
.L_x_72:
        /* <DEDUP_REMOVED lines=10> */
.L_x_75:
[----:B------:R-:W-:Y:S05]  /*3020*/  BSYNC B1 ;  /* 0x0000000000017941 */ /* 0x000fea0003800000 */
.L_x_74:
        /* <DEDUP_REMOVED lines=10> */
.L_x_77:
[----:B------:R-:W-:Y:S05]  /*30d0*/  BSYNC B1 ;  /* 0x0000000000017941 */ /* 0x000fea0003800000 */
.L_x_76:
        /* <DEDUP_REMOVED lines=9> */
.L_x_79:
[----:B------:R-:W-:Y:S05]  /*3170*/  BSYNC B1 ;  /* 0x0000000000017941 */ /* 0x000fea0003800000 */
.L_x_78:
        /* <DEDUP_REMOVED lines=9> */
.L_x_81:
[----:B------:R-:W-:Y:S05]  /*3210*/  BSYNC B1 ;  /* 0x0000000000017941 */ /* 0x000fea0003800000 */
.L_x_80:
        /* <DEDUP_REMOVED lines=10> */
.L_x_83:
[----:B------:R-:W-:Y:S05]  /*32c0*/  BSYNC B1 ;  /* 0x0000000000017941 */ /* 0x000fea0003800000 */
.L_x_82:
        /* <DEDUP_REMOVED lines=10> */
.L_x_85:
[----:B------:R-:W-:Y:S05]  /*3370*/  BSYNC B1 ;  /* 0x0000000000017941 */ /* 0x000fea0003800000 */
.L_x_84:
        /* <DEDUP_REMOVED lines=9> */
.L_x_87:
[----:B------:R-:W-:Y:S05]  /*3410*/  BSYNC B1 ;  /* 0x0000000000017941 */ /* 0x000fea0003800000 */
.L_x_86:
        /* <DEDUP_REMOVED lines=9> */
.L_x_89:
[----:B------:R-:W-:Y:S05]  /*34b0*/  BSYNC B1 ;  /* 0x0000000000017941 */ /* 0x000fea0003800000 */
.L_x_88:
        /* <DEDUP_REMOVED lines=10> */
.L_x_91:
[----:B------:R-:W-:Y:S05]  /*3560*/  BSYNC B1 ;  /* 0x0000000000017941 */ /* 0x000fea0003800000 */
.L_x_90:
        /* <DEDUP_REMOVED lines=10> */
.L_x_93:
[----:B------:R-:W-:Y:S05]  /*3610*/  BSYNC B1 ;  /* 0x0000000000017941 */ /* 0x000fea0003800000 */
.L_x_92:
        /* <DEDUP_REMOVED lines=9> */
.L_x_95:
[----:B------:R-:W-:Y:S05]  /*36b0*/  BSYNC B1 ;  /* 0x0000000000017941 */ /* 0x000fea0003800000 */
.L_x_94:
        /* <DEDUP_REMOVED lines=9> */
.L_x_97:
[----:B------:R-:W-:Y:S05]  /*3750*/  BSYNC B1 ;  /* 0x0000000000017941 */ /* 0x000fea0003800000 */
.L_x_96:
        /* <DEDUP_REMOVED lines=10> */
.L_x_99:
[----:B------:R-:W-:Y:S05]  /*3800*/  BSYNC B1 ;  /* 0x0000000000017941 */ /* 0x000fea0003800000 */
.L_x_98:
        /* <DEDUP_REMOVED lines=10> */
.L_x_101:
[----:B------:R-:W-:Y:S05]  /*38b0*/  BSYNC B1 ;  /* 0x0000000000017941 */ /* 0x000fea0003800000 */
.L_x_100:
        /* <DEDUP_REMOVED lines=9> */
.L_x_103:
[----:B------:R-:W-:Y:S05]  /*3950*/  BSYNC B1 ;  /* 0x0000000000017941 */ /* 0x000fea0003800000 */
.L_x_102:
        /* <DEDUP_REMOVED lines=9> */
.L_x_105:
[----:B------:R-:W-:Y:S05]  /*39f0*/  BSYNC B1 ;  /* 0x0000000000017941 */ /* 0x000fea0003800000 */
.L_x_104:
        /* <DEDUP_REMOVED lines=10> */
.L_x_107:
[----:B------:R-:W-:Y:S05]  /*3aa0*/  BSYNC B1 ;  /* 0x0000000000017941 */ /* 0x000fea0003800000 */
.L_x_106:
        /* <DEDUP_REMOVED lines=10> */
.L_x_109:
[----:B------:R-:W-:Y:S05]  /*3b50*/  BSYNC B1 ;  /* 0x0000000000017941 */ /* 0x000fea0003800000 */
.L_x_108:
        /* <DEDUP_REMOVED lines=9> */
.L_x_111:
[----:B------:R-:W-:Y:S05]  /*3bf0*/  BSYNC B1 ;  /* 0x0000000000017941 */ /* 0x000fea0003800000 */
.L_x_110:
        /* <DEDUP_REMOVED lines=9> */
.L_x_113:
[----:B------:R-:W-:Y:S05]  /*3c90*/  BSYNC B1 ;  /* 0x0000000000017941 */ /* 0x000fea0003800000 */
.L_x_112:
        /* <DEDUP_REMOVED lines=10> */
.L_x_115:
[----:B------:R-:W-:Y:S05]  /*3d40*/  BSYNC B1 ;  /* 0x0000000000017941 */ /* 0x000fea0003800000 */
.L_x_114:
        /* <DEDUP_REMOVED lines=10> */
.L_x_117:
[----:B------:R-:W-:Y:S05]  /*3df0*/  BSYNC B1 ;  /* 0x0000000000017941 */ /* 0x000fea0003800000 */
.L_x_116:
        /* <DEDUP_REMOVED lines=9> */
.L_x_119:
[----:B------:R-:W-:Y:S05]  /*3e90*/  BSYNC B1 ;  /* 0x0000000000017941 */ /* 0x000fea0003800000 */
.L_x_118:
        /* <DEDUP_REMOVED lines=9> */
.L_x_121:
[----:B------:R-:W-:Y:S05]  /*3f30*/  BSYNC B1 ;  /* 0x0000000000017941 */ /* 0x000fea0003800000 */
.L_x_120:
        /* <DEDUP_REMOVED lines=10> */
.L_x_123:
[----:B------:R-:W-:Y:S05]  /*3fe0*/  BSYNC B1 ;  /* 0x0000000000017941 */ /* 0x000fea0003800000 */
.L_x_122:
        /* <DEDUP_REMOVED lines=10> */
.L_x_125:
[----:B------:R-:W-:Y:S05]  /*4090*/  BSYNC B1 ;  /* 0x0000000000017941 */ /* 0x000fea0003800000 */
.L_x_124:
        /* <DEDUP_REMOVED lines=9> */
.L_x_127:
[----:B------:R-:W-:Y:S05]  /*4130*/  BSYNC B1 ;  /* 0x0000000000017941 */ /* 0x000fea0003800000 */
.L_x_126:
        /* <DEDUP_REMOVED lines=9> */
.L_x_129:
[----:B------:R-:W-:Y:S05]  /*41d0*/  BSYNC B1 ;  /* 0x0000000000017941 */ /* 0x000fea0003800000 */
.L_x_128:
        /* <DEDUP_REMOVED lines=10> */
.L_x_131:
[----:B------:R-:W-:Y:S05]  /*4280*/  BSYNC B1 ;  /* 0x0000000000017941 */ /* 0x000fea0003800000 */
.L_x_130:
        /* <DEDUP_REMOVED lines=10> */
.L_x_133:
[----:B------:R-:W-:Y:S05]  /*4330*/  BSYNC B1 ;  /* 0x0000000000017941 */ /* 0x000fea0003800000 */
.L_x_132:
        /* <DEDUP_REMOVED lines=9> */
.L_x_135:
[----:B------:R-:W-:Y:S05]  /*43d0*/  BSYNC B1 ;  /* 0x0000000000017941 */ /* 0x000fea0003800000 */
.L_x_134:
        /* <DEDUP_REMOVED lines=9> */
.L_x_137:
[----:B------:R-:W-:Y:S05]  /*4470*/  BSYNC B1 ;  /* 0x0000000000017941 */ /* 0x000fea0003800000 */
.L_x_136:
        /* <DEDUP_REMOVED lines=10> */
.L_x_139:
[----:B------:R-:W-:Y:S05]  /*4520*/  BSYNC B1 ;  /* 0x0000000000017941 */ /* 0x000fea0003800000 */
.L_x_138:
        /* <DEDUP_REMOVED lines=10> */
.L_x_141:
[----:B------:R-:W-:Y:S05]  /*45d0*/  BSYNC B1 ;  /* 0x0000000000017941 */ /* 0x000fea0003800000 */
.L_x_140:
        /* <DEDUP_REMOVED lines=9> */
.L_x_143:
[----:B------:R-:W-:Y:S05]  /*4670*/  BSYNC B1 ;  /* 0x0000000000017941 */ /* 0x000fea0003800000 */
.L_x_142:
        /* <DEDUP_REMOVED lines=9> */
.L_x_145:
[----:B------:R-:W-:Y:S05]  /*4710*/  BSYNC B1 ;  /* 0x0000000000017941 */ /* 0x000fea0003800000 */
.L_x_144:
        /* <DEDUP_REMOVED lines=10> */
.L_x_147:
[----:B------:R-:W-:Y:S05]  /*47c0*/  BSYNC B1 ;  /* 0x0000000000017941 */ /* 0x000fea0003800000 */
.L_x_146:
        /* <DEDUP_REMOVED lines=10> */
.L_x_149:
[----:B------:R-:W-:Y:S05]  /*4870*/  BSYNC B1 ;  /* 0x0000000000017941 */ /* 0x000fea0003800000 */
.L_x_148:
        /* <DEDUP_REMOVED lines=9> */
.L_x_151:
[----:B------:R-:W-:Y:S05]  /*4910*/  BSYNC B1 ;  /* 0x0000000000017941 */ /* 0x000fea0003800000 */
.L_x_150:
        /* <DEDUP_REMOVED lines=9> */
.L_x_153:
[----:B------:R-:W-:Y:S05]  /*49b0*/  BSYNC B1 ;  /* 0x0000000000017941 */ /* 0x000fea0003800000 */
.L_x_152:
        /* <DEDUP_REMOVED lines=10> */
.L_x_155:
[----:B------:R-:W-:Y:S05]  /*4a60*/  BSYNC B1 ;  /* 0x0000000000017941 */ /* 0x000fea0003800000 */
.L_x_154:
        /* <DEDUP_REMOVED lines=10> */
.L_x_157:
[----:B------:R-:W-:Y:S05]  /*4b10*/  BSYNC B1 ;  /* 0x0000000000017941 */ /* 0x000fea0003800000 */
.L_x_156:
        /* <DEDUP_REMOVED lines=9> */
.L_x_159:
[----:B------:R-:W-:Y:S05]  /*4bb0*/  BSYNC B1 ;  /* 0x0000000000017941 */ /* 0x000fea0003800000 */
.L_x_158:
        /* <DEDUP_REMOVED lines=9> */
.L_x_161:
[----:B------:R-:W-:Y:S05]  /*4c50*/  BSYNC B1 ;  /* 0x0000000000017941 */ /* 0x000fea0003800000 */
.L_x_160:
        /* <DEDUP_REMOVED lines=10> */
.L_x_163:
[----:B------:R-:W-:Y:S05]  /*4d00*/  BSYNC B1 ;  /* 0x0000000000017941 */ /* 0x000fea0003800000 */
.L_x_162:
        /* <DEDUP_REMOVED lines=10> */
.L_x_165:
[----:B------:R-:W-:Y:S05]  /*4db0*/  BSYNC B1 ;  /* 0x0000000000017941 */ /* 0x000fea0003800000 */
.L_x_164:
        /* <DEDUP_REMOVED lines=9> */
.L_x_167:
[----:B------:R-:W-:Y:S05]  /*4e50*/  BSYNC B1 ;  /* 0x0000000000017941 */ /* 0x000fea0003800000 */
.L_x_166:
        /* <DEDUP_REMOVED lines=9> */
.L_x_169:
[----:B------:R-:W-:Y:S05]  /*4ef0*/  BSYNC B1 ;  /* 0x0000000000017941 */ /* 0x000fea0003800000 */
.L_x_168:
        /* <DEDUP_REMOVED lines=10> */
.L_x_171:
[----:B------:R-:W-:Y:S05]  /*4fa0*/  BSYNC B1 ;  /* 0x0000000000017941 */ /* 0x000fea0003800000 */
.L_x_170:
        /* <DEDUP_REMOVED lines=10> */
.L_x_173:
[----:B------:R-:W-:Y:S05]  /*5050*/  BSYNC B1 ;  /* 0x0000000000017941 */ /* 0x000fea0003800000 */
.L_x_172:
        /* <DEDUP_REMOVED lines=9> */
.L_x_175:
[----:B------:R-:W-:Y:S05]  /*50f0*/  BSYNC B1 ;  /* 0x0000000000017941 */ /* 0x000fea0003800000 */
.L_x_174:
        /* <DEDUP_REMOVED lines=9> */
.L_x_177:
[----:B------:R-:W-:Y:S05]  /*5190*/  BSYNC B1 ;  /* 0x0000000000017941 */ /* 0x000fea0003800000 */
.L_x_176:
        /* <DEDUP_REMOVED lines=10> */
.L_x_179:
[----:B------:R-:W-:Y:S05]  /*5240*/  BSYNC B1 ;  /* 0x0000000000017941 */ /* 0x000fea0003800000 */
.L_x_178:
        /* <DEDUP_REMOVED lines=10> */
.L_x_181:
[----:B------:R-:W-:Y:S05]  /*52f0*/  BSYNC B1 ;  /* 0x0000000000017941 */ /* 0x000fea0003800000 */
.L_x_180:
        /* <DEDUP_REMOVED lines=9> */
.L_x_183:
[----:B------:R-:W-:Y:S05]  /*5390*/  BSYNC B1 ;  /* 0x0000000000017941 */ /* 0x000fea0003800000 */
.L_x_182:
        /* <DEDUP_REMOVED lines=9> */
.L_x_185:
[----:B------:R-:W-:Y:S05]  /*5430*/  BSYNC B1 ;  /* 0x0000000000017941 */ /* 0x000fea0003800000 */
.L_x_184:
        /* <DEDUP_REMOVED lines=10> */
.L_x_187:
[----:B------:R-:W-:Y:S05]  /*54e0*/  BSYNC B1 ;  /* 0x0000000000017941 */ /* 0x000fea0003800000 */
.L_x_186:
        /* <DEDUP_REMOVED lines=10> */
.L_x_189:
[----:B------:R-:W-:Y:S05]  /*5590*/  BSYNC B1 ;  /* 0x0000000000017941 */ /* 0x000fea0003800000 */
.L_x_188:
        /* <DEDUP_REMOVED lines=9> */
.L_x_191:
[----:B------:R-:W-:Y:S05]  /*5630*/  BSYNC B1 ;  /* 0x0000000000017941 */ /* 0x000fea0003800000 */
.L_x_190:
        /* <DEDUP_REMOVED lines=9> */
.L_x_193:
[----:B------:R-:W-:Y:S05]  /*56d0*/  BSYNC B1 ;  /* 0x0000000000017941 */ /* 0x000fea0003800000 */
.L_x_192:
        /* <DEDUP_REMOVED lines=10> */
.L_x_195:
[----:B------:R-:W-:Y:S05]  /*5780*/  BSYNC B1 ;  /* 0x0000000000017941 */ /* 0x000fea0003800000 */
.L_x_194:
        /* <DEDUP_REMOVED lines=10> */
.L_x_197:
[----:B------:R-:W-:Y:S05]  /*5830*/  BSYNC B1 ;  /* 0x0000000000017941 */ /* 0x000fea0003800000 */
.L_x_196:
        /* <DEDUP_REMOVED lines=9> */
.L_x_199:
[----:B------:R-:W-:Y:S05]  /*58d0*/  BSYNC B1 ;  /* 0x0000000000017941 */ /* 0x000fea0003800000 */
.L_x_198:
        /* <DEDUP_REMOVED lines=9> */
.L_x_201:
[----:B------:R-:W-:Y:S05]  /*5970*/  BSYNC B1 ;  /* 0x0000000000017941 */ /* 0x000fea0003800000 */
.L_x_200:
        /* <DEDUP_REMOVED lines=10> */
.L_x_203:
[----:B------:R-:W-:Y:S05]  /*5a20*/  BSYNC B1 ;  /* 0x0000000000017941 */ /* 0x000fea0003800000 */
.L_x_202:
        /* <DEDUP_REMOVED lines=10> */
.L_x_205:
[----:B------:R-:W-:Y:S05]  /*5ad0*/  BSYNC B1 ;  /* 0x0000000000017941 */ /* 0x000fea0003800000 */
.L_x_204:
        /* <DEDUP_REMOVED lines=9> */
.L_x_207:
[----:B------:R-:W-:Y:S05]  /*5b70*/  BSYNC B1 ;  /* 0x0000000000017941 */ /* 0x000fea0003800000 */
.L_x_206:
        /* <DEDUP_REMOVED lines=9> */
.L_x_209:
[----:B------:R-:W-:Y:S05]  /*5c10*/  BSYNC B1 ;  /* 0x0000000000017941 */ /* 0x000fea0003800000 */
.L_x_208:
        /* <DEDUP_REMOVED lines=10> */
.L_x_211:
[----:B------:R-:W-:Y:S05]  /*5cc0*/  BSYNC B1 ;  /* 0x0000000000017941 */ /* 0x000fea0003800000 */
.L_x_210:
        /* <DEDUP_REMOVED lines=10> */
.L_x_213:
[----:B------:R-:W-:Y:S05]  /*5d70*/  BSYNC B1 ;  /* 0x0000000000017941 */ /* 0x000fea0003800000 */
.L_x_212:
        /* <DEDUP_REMOVED lines=9> */
.L_x_215:
[----:B------:R-:W-:Y:S05]  /*5e10*/  BSYNC B1 ;  /* 0x0000000000017941 */ /* 0x000fea0003800000 */
.L_x_214:
        /* <DEDUP_REMOVED lines=9> */
.L_x_217:
[----:B------:R-:W-:Y:S05]  /*5eb0*/  BSYNC B1 ;  /* 0x0000000000017941 */ /* 0x000fea0003800000 */
.L_x_216:
        /* <DEDUP_REMOVED lines=10> */
.L_x_219:
[----:B------:R-:W-:Y:S05]  /*5f60*/  BSYNC B1 ;  /* 0x0000000000017941 */ /* 0x000fea0003800000 */
.L_x_218:
        /* <DEDUP_REMOVED lines=10> */
.L_x_221:
[----:B------:R-:W-:Y:S05]  /*6010*/  BSYNC B1 ;  /* 0x0000000000017941 */ /* 0x000fea0003800000 */
.L_x_220:
        /* <DEDUP_REMOVED lines=9> */
.L_x_223:
[----:B------:R-:W-:Y:S05]  /*60b0*/  BSYNC B1 ;  /* 0x0000000000017941 */ /* 0x000fea0003800000 */
.L_x_222:
        /* <DEDUP_REMOVED lines=9> */
.L_x_225:
[----:B------:R-:W-:Y:S05]  /*6150*/  BSYNC B1 ;  /* 0x0000000000017941 */ /* 0x000fea0003800000 */
.L_x_224:
        /* <DEDUP_REMOVED lines=10> */
.L_x_227:
[----:B------:R-:W-:Y:S05]  /*6200*/  BSYNC B1 ;  /* 0x0000000000017941 */ /* 0x000fea0003800000 */
.L_x_226:
        /* <DEDUP_REMOVED lines=10> */
.L_x_229:
[----:B------:R-:W-:Y:S05]  /*62b0*/  BSYNC B1 ;  /* 0x0000000000017941 */ /* 0x000fea0003800000 */
.L_x_228:
        /* <DEDUP_REMOVED lines=9> */
.L_x_231:
[----:B------:R-:W-:Y:S05]  /*6350*/  BSYNC B1 ;  /* 0x0000000000017941 */ /* 0x000fea0003800000 */
.L_x_230:
        /* <DEDUP_REMOVED lines=9> */
.L_x_233:
[----:B------:R-:W-:Y:S05]  /*63f0*/  BSYNC B1 ;  /* 0x0000000000017941 */ /* 0x000fea0003800000 */
.L_x_232:
        /* <DEDUP_REMOVED lines=10> */
.L_x_235:
[----:B------:R-:W-:Y:S05]  /*64a0*/  BSYNC B1 ;  /* 0x0000000000017941 */ /* 0x000fea0003800000 */
.L_x_234:
        /* <DEDUP_REMOVED lines=10> */
.L_x_237:
[----:B------:R-:W-:Y:S05]  /*6550*/  BSYNC B1 ;  /* 0x0000000000017941 */ /* 0x000fea0003800000 */
.L_x_236:
        /* <DEDUP_REMOVED lines=9> */
.L_x_239:
[----:B------:R-:W-:Y:S05]  /*65f0*/  BSYNC B1 ;  /* 0x0000000000017941 */ /* 0x000fea0003800000 */
.L_x_238:
        /* <DEDUP_REMOVED lines=9> */
.L_x_241:
[----:B------:R-:W-:Y:S05]  /*6690*/  BSYNC B1 ;  /* 0x0000000000017941 */ /* 0x000fea0003800000 */
.L_x_240:
        /* <DEDUP_REMOVED lines=10> */
.L_x_243:
[----:B------:R-:W-:Y:S05]  /*6740*/  BSYNC B1 ;  /* 0x0000000000017941 */ /* 0x000fea0003800000 */
.L_x_242:
        /* <DEDUP_REMOVED lines=10> */
.L_x_245:
[----:B------:R-:W-:Y:S05]  /*67f0*/  BSYNC B1 ;  /* 0x0000000000017941 */ /* 0x000fea0003800000 */
.L_x_244:
        /* <DEDUP_REMOVED lines=9> */
.L_x_247:
[----:B------:R-:W-:Y:S05]  /*6890*/  BSYNC B1 ;  /* 0x0000000000017941 */ /* 0x000fea0003800000 */
.L_x_246:
        /* <DEDUP_REMOVED lines=9> */
.L_x_249:
[----:B------:R-:W-:Y:S05]  /*6930*/  BSYNC B1 ;  /* 0x0000000000017941 */ /* 0x000fea0003800000 */
.L_x_248:
        /* <DEDUP_REMOVED lines=10> */
.L_x_251:
[----:B------:R-:W-:Y:S05]  /*69e0*/  BSYNC B1 ;  /* 0x0000000000017941 */ /* 0x000fea0003800000 */
.L_x_250:
        /* <DEDUP_REMOVED lines=10> */
.L_x_253:
[----:B------:R-:W-:Y:S05]  /*6a90*/  BSYNC B1 ;  /* 0x0000000000017941 */ /* 0x000fea0003800000 */
.L_x_252:
        /* <DEDUP_REMOVED lines=9> */
.L_x_255:
[----:B------:R-:W-:Y:S05]  /*6b30*/  BSYNC B1 ;  /* 0x0000000000017941 */ /* 0x000fea0003800000 */
.L_x_254:
        /* <DEDUP_REMOVED lines=9> */
.L_x_257:
[----:B------:R-:W-:Y:S05]  /*6bd0*/  BSYNC B1 ;  /* 0x0000000000017941 */ /* 0x000fea0003800000 */
.L_x_256:
        /* <DEDUP_REMOVED lines=10> */
.L_x_259:
[----:B------:R-:W-:Y:S05]  /*6c80*/  BSYNC B1 ;  /* 0x0000000000017941 */ /* 0x000fea0003800000 */
.L_x_258:
        /* <DEDUP_REMOVED lines=10> */
.L_x_261:
[----:B------:R-:W-:Y:S05]  /*6d30*/  BSYNC B1 ;  /* 0x0000000000017941 */ /* 0x000fea0003800000 */
.L_x_260:
        /* <DEDUP_REMOVED lines=9> */
.L_x_263:
[----:B------:R-:W-:Y:S05]  /*6dd0*/  BSYNC B1 ;  /* 0x0000000000017941 */ /* 0x000fea0003800000 */
.L_x_262:
        /* <DEDUP_REMOVED lines=9> */
.L_x_265:
[----:B------:R-:W-:Y:S05]  /*6e70*/  BSYNC B1 ;  /* 0x0000000000017941 */ /* 0x000fea0003800000 */
.L_x_264:
        /* <DEDUP_REMOVED lines=10> */
.L_x_267:
[----:B------:R-:W-:Y:S05]  /*6f20*/  BSYNC B1 ;  /* 0x0000000000017941 */ /* 0x000fea0003800000 */
.L_x_266:
        /* <DEDUP_REMOVED lines=10> */
.L_x_269:
[----:B------:R-:W-:Y:S05]  /*6fd0*/  BSYNC B1 ;  /* 0x0000000000017941 */ /* 0x000fea0003800000 */
.L_x_268:
        /* <DEDUP_REMOVED lines=9> */
.L_x_271:
[----:B------:R-:W-:Y:S05]  /*7070*/  BSYNC B1 ;  /* 0x0000000000017941 */ /* 0x000fea0003800000 */
.L_x_270:
        /* <DEDUP_REMOVED lines=9> */
.L_x_273:
[----:B------:R-:W-:Y:S05]  /*7110*/  BSYNC B1 ;  /* 0x0000000000017941 */ /* 0x000fea0003800000 */
.L_x_272:
        /* <DEDUP_REMOVED lines=10> */
.L_x_275:
[----:B------:R-:W-:Y:S05]  /*71c0*/  BSYNC B1 ;  /* 0x0000000000017941 */ /* 0x000fea0003800000 */
.L_x_274:
        /* <DEDUP_REMOVED lines=10> */
.L_x_277:
[----:B------:R-:W-:Y:S05]  /*7270*/  BSYNC B1 ;  /* 0x0000000000017941 */ /* 0x000fea0003800000 */
.L_x_276:
[----:B01---5:R-:W-:Y:S01]  /*7280*/  LOP3.LUT R6, R152, 0xffffe000, RZ, 0xc0, !PT ;  /* 0xffffe00098067812 */ /* 0x023fe200078ec0ff */
        /* <DEDUP_REMOVED lines=8> */
.L_x_279:
[----:B------:R-:W-:Y:S05]  /*7310*/  BSYNC B1 ;  /* 0x0000000000017941 */ /* 0x000fea0003800000 */
.L_x_278:
[----:B0-2--5:R-:W-:Y:S01]  /*7320*/  LOP3.LUT R4, R152, 0xffffe000, RZ, 0xc0, !PT ;  /* 0xffffe00098047812 */ /* 0x025fe200078ec0ff */
[----:B------:R-:W-:Y:S01]  /*7330*/  @P1 IMAD.MOV.U32 R5, RZ, RZ, R11 ;  /* 0x000000ffff051224 */ /* 0x000fe200078e000b */
[----:B------:R-:W-:Y:S01]  /*7340*/  ISETP.GT.AND P0, PT, R0, 0x8, P0 ;  /* 0x000000080000780c */ /* 0x000fe20000704270 */
[----:B------:R-:W-:Y:S02]  /*7350*/  BSSY B1, `(.L_x_280) ;  /* 0x0000008000017945 */ /* 0x000fe40003800000 */
[----:B------:R-:W-:Y:S01]  /*7360*/  FMUL R3, R4, R155 ;  /* 0x0000009b04037220 */ /* 0x000fe20000400000 */
[----:B------:R-:W-:-:S03]  /*7370*/  @P1 IMAD.MOV.U32 R4, RZ, RZ, R10 ;  /* 0x000000ffff041224 */ /* 0x000fc600078e000a */
[----:B------:R-:W-:-:S05]  /*7380*/  FFMA R3, R150, R154, R3 ;  /* 0x0000009a96037223 */ /* 0x000fca0000000003 */
[----:B------:R-:W-:-:S05]  /*7390*/  F2FP.TF32.F32.PACK_B R3, R3 ;  /* 0x00000003ff03723e */ /* 0x000fca00024050ff */
[----:B------:R0:W-:Y:S01]  /*73a0*/  @P1 STG.E desc[UR36][R4.64+0x3e0], R3 ;  /* 0x0003e00304001986 */ /* 0x0001e2000c101924 */
[----:B------:R-:W-:Y:S05]  /*73b0*/  @!P0 BRA `(.L_x_281) ;  /* 0x0000000000048947 */ /* 0x000fea0003800000 */
[----:B------:R2:W5:Y:S02]  /*73c0*/  LDG.E.LTC128B R152, desc[UR36][R8.64+0x3e4] ;  /* 0x0003e42408987981 */ /* 0x000564000c1e1920 */
.L_x_281:
[----:B------:R-:W-:Y:S05]  /*73d0*/  BSYNC B1 ;  /* 0x0000000000017941 */ /* 0x000fea0003800000 */
.L_x_280:
[----:B------:R-:W-:Y:S05]  /*73e0*/  @!P0 BRA `(.L_x_282) ;  /* 0x0000002400308947 */ /* 0x000fea0003800000 */
[----:B-----5:R-:W-:-:S05]  /*73f0*/  LOP3.LUT R152, R152, 0xffffe000, RZ, 0xc0, !PT ;  /* 0xffffe00098987812 */ /* 0x020fca00078ec0ff */
[----:B------:R-:W-:-:S04]  /*7400*/  FMUL R152, R152, R155 ;  /* 0x0000009b98987220 */ /* 0x000fc80000400000 */
[----:B------:R-:W-:-:S05]  /*7410*/  FFMA R151, R151, R154, R152 ;  /* 0x0000009a97977223 */ /* 0x000fca0000000098 */
[----:B------:R-:W-:-:S05]  /*7420*/  F2FP.TF32.F32.PACK_B R151, R151 ;  /* 0x00000097ff97723e */ /* 0x000fca00024050ff */
[----:B------:R0:W-:Y:S01]  /*7430*/  STG.E desc[UR36][R10.64+0x3e4], R151 ;  /* 0x0003e4970a007986 */ /* 0x0001e2000c101924 */
[----:B------:R-:W-:Y:S05]  /*7440*/  BRA `(.L_x_282) ;  /* 0x0000002400187947 */ /* 0x000fea0003800000 */
.L_x_29:
[----:B------:R-:W-:Y:S01]  /*7450*/  ISETP.GT.AND P3, PT, R3, 0x1, PT ;  /* 0x000000010300780c */ /* 0x000fe20003f64270 */
[----:B------:R-:W-:Y:S01]  /*7460*/  ULDC.64 UR4, c[0x0][0x5c0] ;  /* 0x0001700000047ab9 */ /* 0x000fe20000000a00 */
[-C--:B------:R-:W-:Y:S01]  /*7470*/  FMUL R9, R24, R154.reuse ;  /* 0x0000009a18097220 */ /* 0x080fe20000400000 */
[----:B------:R-:W-:Y:S01]  /*7480*/  LEA R4, P4, R162, UR4, 0x2 ;  /* 0x00000004a2047c11 */ /* 0x000fe2000f8810ff */
[-C--:B------:R-:W-:Y:S01]  /*7490*/  FMUL R25, R25, R154.reuse ;  /* 0x0000009a19197220 */ /* 0x080fe20000400000 */
[----:B------:R-:W-:Y:S01]  /*74a0*/  ISETP.GT.AND P0, PT, R0, RZ, P3 ;  /* 0x000000ff0000720c */ /* 0x000fe20001f04270 */
[-C--:B------:R-:W-:Y:S01]  /*74b0*/  FMUL R27, R27, R154.reuse ;  /* 0x0000009a1b1b7220 */ /* 0x080fe20000400000 */
[----:B------:R-:W-:Y:S01]  /*74c0*/  LEA.HI.X R5, R162, UR5, R171, 0x2, P4 ;  /* 0x00000005a2057c11 */ /* 0x000fe2000a0f14ab */
[-C--:B------:R-:W-:Y:S01]  /*74d0*/  FMUL R29, R29, R154.reuse ;  /* 0x0000009a1d1d7220 */ /* 0x080fe20000400000 */
[----:B------:R-:W-:Y:S01]  /*74e0*/  F2FP.TF32.F32.PACK_B R9, R9 ;  /* 0x00000009ff09723e */ /* 0x000fe200024050ff */
[-C--:B------:R-:W-:Y:S01]  /*74f0*/  FMUL R31, R31, R154.reuse ;  /* 0x0000009a1f1f7220 */ /* 0x080fe20000400000 */
[----:B------:R-:W-:Y:S01]  /*7500*/  F2FP.TF32.F32.PACK_B R25, R25 ;  /* 0x00000019ff19723e */ /* 0x000fe200024050ff */
[----:B------:R-:W-:Y:S01]  /*7510*/  FMUL R13, R32, R154 ;  /* 0x0000009a200d7220 */ /* 0x000fe20000400000 */
[C---:B------:R-:W-:Y:S01]  /*7520*/  SHF.L.U64.HI R7, R10.reuse, 0x5, R11 ;  /* 0x000000050a077819 */ /* 0x040fe2000001020b */
[----:B------:R0:W-:Y:S01]  /*7530*/  @P2 STG.E desc[UR36][R4.64], R9 ;  /* 0x0000000904002986 */ /* 0x0001e2000c101924 */
[----:B------:R-:W-:Y:S01]  /*7540*/  LEA R6, P4, R10, R4, 0x5 ;  /* 0x000000040a067211 */ /* 0x000fe200078828ff */
[-C--:B------:R-:W-:Y:S01]  /*7550*/  FMUL R11, R26, R154.reuse ;  /* 0x0000009a1a0b7220 */ /* 0x080fe20000400000 */
[C---:B------:R-:W-:Y:S01]  /*7560*/  ISETP.GT.AND P1, PT, R0.reuse, 0x8, P1 ;  /* 0x000000080000780c */ /* 0x040fe20000f24270 */
[----:B------:R-:W-:Y:S01]  /*7570*/  @P0 STG.E desc[UR36][R4.64+0x4], R25 ;  /* 0x0000041904000986 */ /* 0x000fe2000c101924 */
[----:B------:R-:W-:Y:S01]  /*7580*/  ISETP.GT.AND P2, PT, R3, 0x8, PT ;  /* 0x000000080300780c */ /* 0x000fe20003f44270 */
[----:B------:R-:W-:Y:S01]  /*7590*/  IMAD.X R7, R7, 0x1, R5, P4 ;  /* 0x0000000107077824 */ /* 0x000fe200020e0605 */
[C---:B------:R-:W-:Y:S01]  /*75a0*/  ISETP.GT.AND P3, PT, R0.reuse, 0x8, P3 ;  /* 0x000000080000780c */ /* 0x040fe20001f64270 */
[-C--:B------:R-:W-:Y:S01]  /*75b0*/  FMUL R33, R33, R154.reuse ;  /* 0x0000009a21217220 */ /* 0x080fe20000400000 */
[----:B------:R-:W-:Y:S01]  /*75c0*/  ISETP.GT.AND P0, PT, R3, 0x9, PT ;  /* 0x000000090300780c */ /* 0x000fe20003f04270 */
[-C--:B------:R-:W-:Y:S01]  /*75d0*/  FMUL R35, R35, R154.reuse ;  /* 0x0000009a23237220 */ /* 0x080fe20000400000 */
[----:B------:R-:W-:Y:S01]  /*75e0*/  ISETP.GT.AND P5, PT, R0, RZ, P2 ;  /* 0x000000ff0000720c */ /* 0x000fe200017a4270 */
[-C--:B0-----:R-:W-:Y:S01]  /*75f0*/  FMUL R9, R28, R154.reuse ;  /* 0x0000009a1c097220 */ /* 0x081fe20000400000 */
[C---:B------:R-:W-:Y:S01]  /*7600*/  ISETP.GT.AND P4, PT, R0.reuse, RZ, P0 ;  /* 0x000000ff0000720c */ /* 0x040fe20000784270 */
[-C--:B------:R-:W-:Y:S01]  /*7610*/  FMUL R37, R37, R154.reuse ;  /* 0x0000009a25257220 */ /* 0x080fe20000400000 */
[----:B------:R-:W-:Y:S01]  /*7620*/  F2FP.TF32.F32.PACK_B R11, R11 ;  /* 0x0000000bff0b723e */ /* 0x000fe200024050ff */
[-C--:B------:R-:W-:Y:S01]  /*7630*/  FMUL R39, R39, R154.reuse ;  /* 0x0000009a27277220 */ /* 0x080fe20000400000 */
[----:B------:R-:W-:Y:S01]  /*7640*/  F2FP.TF32.F32.PACK_B R27, R27 ;  /* 0x0000001bff1b723e */ /* 0x000fe200024050ff */
[-C--:B------:R-:W-:Y:S01]  /*7650*/  FMUL R41, R41, R154.reuse ;  /* 0x0000009a29297220 */ /* 0x080fe20000400000 */
[----:B------:R-:W-:Y:S01]  /*7660*/  F2FP.TF32.F32.PACK_B R9, R9 ;  /* 0x00000009ff09723e */ /* 0x000fe200024050ff */
[----:B------:R0:W-:Y:S01]  /*7670*/  @P1 STG.E desc[UR36][R6.64], R11 ;  /* 0x0000000b06001986 */ /* 0x0001e2000c101924 */
[----:B------:R-:W-:Y:S01]  /*7680*/  F2FP.TF32.F32.PACK_B R29, R29 ;  /* 0x0000001dff1d723e */ /* 0x000fe200024050ff */
[-C--:B------:R-:W-:Y:S01]  /*7690*/  FMUL R43, R43, R154.reuse ;  /* 0x0000009a2b2b7220 */ /* 0x080fe20000400000 */
[C---:B------:R-:W-:Y:S01]  /*76a0*/  ISETP.GT.AND P1, PT, R3.reuse, 0x10, PT ;  /* 0x000000100300780c */ /* 0x040fe20003f24270 */
[----:B------:R-:W-:Y:S01]  /*76b0*/  @P3 STG.E desc[UR36][R6.64+0x4], R27 ;  /* 0x0000041b06003986 */ /* 0x000fe2000c101924 */
[----:B------:R-:W-:Y:S01]  /*76c0*/  ISETP.GT.AND P3, PT, R3, 0x11, PT ;  /* 0x000000110300780c */ /* 0x000fe20003f64270 */
[-C--:B------:R-:W-:Y:S01]  /*76d0*/  FMUL R45, R45, R154.reuse ;  /* 0x0000009a2d2d7220 */ /* 0x080fe20000400000 */
[C---:B------:R-:W-:Y:S01]  /*76e0*/  ISETP.GT.AND P2, PT, R0.reuse, 0x8, P2 ;  /* 0x000000080000780c */ /* 0x040fe20001744270 */
[----:B------:R1:W-:Y:S01]  /*76f0*/  @P5 STG.E desc[UR36][R4.64+0x20], R9 ;  /* 0x0000200904005986 */ /* 0x0003e2000c101924 */
[C---:B------:R-:W-:Y:S01]  /*7700*/  ISETP.GT.AND P0, PT, R0.reuse, 0x8, P0 ;  /* 0x000000080000780c */ /* 0x040fe20000704270 */
[-C--:B------:R-:W-:Y:S01]  /*7710*/  FMUL R47, R47, R154.reuse ;  /* 0x0000009a2f2f7220 */ /* 0x080fe20000400000 */
[----:B------:R-:W-:Y:S01]  /*7720*/  ISETP.GT.AND P5, PT, R0, RZ, P1 ;  /* 0x000000ff0000720c */ /* 0x000fe20000fa4270 */
[----:B------:R-:W-:Y:S01]  /*7730*/  @P4 STG.E desc[UR36][R4.64+0x24], R29 ;  /* 0x0000241d04004986 */ /* 0x000fe2000c101924 */
[-C--:B0-----:R-:W-:Y:S01]  /*7740*/  FMUL R11, R30, R154.reuse ;  /* 0x0000009a1e0b7220 */ /* 0x081fe20000400000 */
[----:B------:R-:W-:Y:S01]  /*7750*/  ISETP.GT.AND P4, PT, R0, RZ, P3 ;  /* 0x000000ff0000720c */ /* 0x000fe20001f84270 */
[-C--:B------:R-:W-:Y:S01]  /*7760*/  FMUL R49, R49, R154.reuse ;  /* 0x0000009a31317220 */ /* 0x080fe20000400000 */
[----:B------:R-:W-:Y:S01]  /*7770*/  F2FP.TF32.F32.PACK_B R31, R31 ;  /* 0x0000001fff1f723e */ /* 0x000fe200024050ff */
[-C--:B------:R-:W-:Y:S01]  /*7780*/  FMUL R51, R51, R154.reuse ;  /* 0x0000009a33337220 */ /* 0x080fe20000400000 */
[----:B------:R-:W-:Y:S01]  /*7790*/  F2FP.TF32.F32.PACK_B R11, R11 ;  /* 0x0000000bff0b723e */ /* 0x000fe200024050ff */
[-C--:B------:R-:W-:Y:S01]  /*77a0*/  FMUL R53, R53, R154.reuse ;  /* 0x0000009a35357220 */ /* 0x080fe20000400000 */
[----:B------:R-:W-:Y:S01]  /*77b0*/  F2FP.TF32.F32.PACK_B R13, R13 ;  /* 0x0000000dff0d723e */ /* 0x000fe200024050ff */
[-C--:B-1----:R-:W-:Y:S01]  /*77c0*/  FMUL R9, R34, R154.reuse ;  /* 0x0000009a22097220 */ /* 0x082fe20000400000 */
[----:B------:R-:W-:Y:S01]  /*77d0*/  F2FP.TF32.F32.PACK_B R33, R33 ;  /* 0x00000021ff21723e */ /* 0x000fe200024050ff */
[----:B------:R0:W-:Y:S01]  /*77e0*/  @P2 STG.E desc[UR36][R6.64+0x20], R11 ;  /* 0x0000200b06002986 */ /* 0x0001e2000c101924 */
[C---:B------:R-:W-:Y:S01]  /*77f0*/  ISETP.GT.AND P1, PT, R0.reuse, 0x8, P1 ;  /* 0x000000080000780c */ /* 0x040fe20000f24270 */
[-C--:B------:R-:W-:Y:S01]  /*7800*/  FMUL R55, R55, R154.reuse ;  /* 0x0000009a37377220 */ /* 0x080fe20000400000 */
[C---:B------:R-:W-:Y:S01]  /*7810*/  ISETP.GT.AND P2, PT, R3.reuse, 0x19, PT ;  /* 0x000000190300780c */ /* 0x040fe20003f44270 */
[----:B------:R-:W-:Y:S01]  /*7820*/  @P0 STG.E desc[UR36][R6.64+0x24], R31 ;  /* 0x0000241f06000986 */ /* 0x000fe2000c101924 */
[----:B------:R-:W-:Y:S01]  /*7830*/  ISETP.GT.AND P0, PT, R3, 0x18, PT ;  /* 0x000000180300780c */ /* 0x000fe20003f04270 */
[-C--:B------:R-:W-:Y:S01]  /*7840*/  FMUL R57, R57, R154.reuse ;  /* 0x0000009a39397220 */ /* 0x080fe20000400000 */
[----:B------:R-:W-:Y:S01]  /*7850*/  F2FP.TF32.F32.PACK_B R9, R9 ;  /* 0x00000009ff09723e */ /* 0x000fe200024050ff */
[----:B------:R1:W-:Y:S01]  /*7860*/  @P5 STG.E desc[UR36][R4.64+0x40], R13 ;  /* 0x0000400d04005986 */ /* 0x0003e2000c101924 */
[C---:B------:R-:W-:Y:S01]  /*7870*/  ISETP.GT.AND P5, PT, R0.reuse, RZ, P0 ;  /* 0x000000ff0000720c */ /* 0x040fe200007a4270 */
[-C--:B------:R-:W-:Y:S01]  /*7880*/  FMUL R59, R59, R154.reuse ;  /* 0x0000009a3b3b7220 */ /* 0x080fe20000400000 */
[----:B------:R-:W-:Y:S01]  /*7890*/  F2FP.TF32.F32.PACK_B R35, R35 ;  /* 0x00000023ff23723e */ /* 0x000fe200024050ff */
[----:B------:R-:W-:Y:S01]  /*78a0*/  @P4 STG.E desc[UR36][R4.64+0x44], R33 ;  /* 0x0000442104004986 */ /* 0x000fe2000c101924 */
[----:B------:R-:W-:Y:S01]  /*78b0*/  ISETP.GT.AND P4, PT, R0, 0x8, P3 ;  /* 0x000000080000780c */ /* 0x000fe20001f84270 */
[-C--:B0-----:R-:W-:Y:S01]  /*78c0*/  FMUL R11, R36, R154.reuse ;  /* 0x0000009a240b7220 */ /* 0x081fe20000400000 */
[----:B------:R-:W-:Y:S01]  /*78d0*/  ISETP.GT.AND P3, PT, R0, RZ, P2 ;  /* 0x000000ff0000720c */ /* 0x000fe20001764270 */
[----:B------:R0:W-:Y:S01]  /*78e0*/  @P1 STG.E desc[UR36][R6.64+0x40], R9 ;  /* 0x0000400906001986 */ /* 0x0001e2000c101924 */
[----:B------:R-:W-:Y:S01]  /*78f0*/  F2FP.TF32.F32.PACK_B R37, R37 ;  /* 0x00000025ff25723e */ /* 0x000fe200024050ff */
[-C--:B------:R-:W-:Y:S01]  /*7900*/  FMUL R61, R61, R154.reuse ;  /* 0x0000009a3d3d7220 */ /* 0x080fe20000400000 */
[----:B------:R-:W-:Y:S01]  /*7910*/  F2FP.TF32.F32.PACK_B R11, R11 ;  /* 0x0000000bff0b723e */ /* 0x000fe200024050ff */
[-C--:B-1----:R-:W-:Y:S01]  /*7920*/  FMUL R13, R40, R154.reuse ;  /* 0x0000009a280d7220 */ /* 0x082fe20000400000 */
[----:B------:R-:W-:Y:S01]  /*7930*/  ISETP.GT.AND P1, PT, R3, 0x20, PT ;  /* 0x000000200300780c */ /* 0x000fe20003f24270 */
[-C--:B------:R-:W-:Y:S01]  /*7940*/  FMUL R63, R63, R154.reuse ;  /* 0x0000009a3f3f7220 */ /* 0x080fe20000400000 */
[C---:B------:R-:W-:Y:S01]  /*7950*/  ISETP.GT.AND P0, PT, R0.reuse, 0x8, P0 ;  /* 0x000000080000780c */ /* 0x040fe20000704270 */
[-C--:B------:R-:W-:Y:S01]  /*7960*/  FMUL R65, R65, R154.reuse ;  /* 0x0000009a41417220 */ /* 0x080fe20000400000 */
[----:B------:R-:W-:Y:S01]  /*7970*/  F2FP.TF32.F32.PACK_B R39, R39 ;  /* 0x00000027ff27723e */ /* 0x000fe200024050ff */
[----:B------:R-:W-:Y:S01]  /*7980*/  @P4 STG.E desc[UR36][R6.64+0x44], R35 ;  /* 0x0000442306004986 */ /* 0x000fe2000c101924 */
[----:B------:R-:W-:Y:S01]  /*7990*/  ISETP.GT.AND P4, PT, R0, 0x8, P2 ;  /* 0x000000080000780c */ /* 0x000fe20001784270 */
[-C--:B0-----:R-:W-:Y:S01]  /*79a0*/  FMUL R9, R38, R154.reuse ;  /* 0x0000009a26097220 */ /* 0x081fe20000400000 */
[----:B------:R-:W-:Y:S01]  /*79b0*/  ISETP.GT.AND P2, PT, R3, 0x21, PT ;  /* 0x000000210300780c */ /* 0x000fe20003f44270 */
[----:B------:R0:W-:Y:S01]  /*79c0*/  @P5 STG.E desc[UR36][R4.64+0x60], R11 ;  /* 0x0000600b04005986 */ /* 0x0001e2000c101924 */
[C---:B------:R-:W-:Y:S01]  /*79d0*/  ISETP.GT.AND P5, PT, R0.reuse, RZ, P1 ;  /* 0x000000ff0000720c */ /* 0x040fe20000fa4270 */
[-C--:B------:R-:W-:Y:S01]  /*79e0*/  FMUL R67, R67, R154.reuse ;  /* 0x0000009a43437220 */ /* 0x080fe20000400000 */
[----:B------:R-:W-:Y:S01]  /*79f0*/  F2FP.TF32.F32.PACK_B R9, R9 ;  /* 0x00000009ff09723e */ /* 0x000fe200024050ff */
[----:B------:R-:W-:Y:S01]  /*7a00*/  @P3 STG.E desc[UR36][R4.64+0x64], R37 ;  /* 0x0000642504003986 */ /* 0x000fe2000c101924 */
[C---:B------:R-:W-:Y:S01]  /*7a10*/  ISETP.GT.AND P3, PT, R0.reuse, RZ, P2 ;  /* 0x000000ff0000720c */ /* 0x040fe20001764270 */
[-C--:B------:R-:W-:Y:S01]  /*7a20*/  FMUL R69, R69, R154.reuse ;  /* 0x0000009a45457220 */ /* 0x080fe20000400000 */
[----:B------:R-:W-:Y:S01]  /*7a30*/  F2FP.TF32.F32.PACK_B R13, R13 ;  /* 0x0000000dff0d723e */ /* 0x000fe200024050ff */
[----:B------:R1:W-:Y:S01]  /*7a40*/  @P0 STG.E desc[UR36][R6.64+0x60], R9 ;  /* 0x0000600906000986 */ /* 0x0003e2000c101924 */
[----:B------:R-:W-:Y:S01]  /*7a50*/  F2FP.TF32.F32.PACK_B R41, R41 ;  /* 0x00000029ff29723e */ /* 0x000fe200024050ff */
[-C--:B------:R-:W-:Y:S01]  /*7a60*/  FMUL R71, R71, R154.reuse ;  /* 0x0000009a47477220 */ /* 0x080fe20000400000 */
[C---:B------:R-:W-:Y:S01]  /*7a70*/  ISETP.GT.AND P0, PT, R3.reuse, 0x28, PT ;  /* 0x000000280300780c */ /* 0x040fe20003f04270 */
[----:B------:R-:W-:Y:S01]  /*7a80*/  @P4 STG.E desc[UR36][R6.64+0x64], R39 ;  /* 0x0000642706004986 */ /* 0x000fe2000c101924 */
[----:B------:R-:W-:Y:S01]  /*7a90*/  ISETP.GT.AND P1, PT, R0, 0x8, P1 ;  /* 0x000000080000780c */ /* 0x000fe20000f24270 */
[-C--:B0-----:R-:W-:Y:S01]  /*7aa0*/  FMUL R11, R44, R154.reuse ;  /* 0x0000009a2c0b7220 */ /* 0x081fe20000400000 */
[C---:B------:R-:W-:Y:S01]  /*7ab0*/  ISETP.GT.AND P4, PT, R0.reuse, 0x8, P2 ;  /* 0x000000080000780c */ /* 0x040fe20001784270 */
[----:B------:R0:W-:Y:S01]  /*7ac0*/  @P5 STG.E desc[UR36][R4.64+0x80], R13 ;  /* 0x0000800d04005986 */ /* 0x0001e2000c101924 */
[----:B------:R-:W-:Y:S01]  /*7ad0*/  ISETP.GT.AND P2, PT, R3, 0x29, PT ;  /* 0x000000290300780c */ /* 0x000fe20003f44270 */
[-C--:B------:R-:W-:Y:S01]  /*7ae0*/  FMUL R73, R73, R154.reuse ;  /* 0x0000009a49497220 */ /* 0x080fe20000400000 */
[----:B------:R-:W-:Y:S01]  /*7af0*/  ISETP.GT.AND P5, PT, R0, RZ, P0 ;  /* 0x000000ff0000720c */ /* 0x000fe200007a4270 */
[-C--:B-1----:R-:W-:Y:S01]  /*7b00*/  FMUL R9, R42, R154.reuse ;  /* 0x0000009a2a097220 */ /* 0x082fe20000400000 */
[----:B------:R-:W-:Y:S01]  /*7b10*/  @P3 STG.E desc[UR36][R4.64+0x84], R41 ;  /* 0x0000842904003986 */ /* 0x000fe2000c101924 */
[----:B------:R-:W-:Y:S01]  /*7b20*/  ISETP.GT.AND P3, PT, R0, RZ, P2 ;  /* 0x000000ff0000720c */ /* 0x000fe20001764270 */
[-C--:B------:R-:W-:Y:S01]  /*7b30*/  FMUL R75, R75, R154.reuse ;  /* 0x0000009a4b4b7220 */ /* 0x080fe20000400000 */
[----:B------:R-:W-:Y:S01]  /*7b40*/  F2FP.TF32.F32.PACK_B R43, R43 ;  /* 0x0000002bff2b723e */ /* 0x000fe200024050ff */
[-C--:B------:R-:W-:Y:S01]  /*7b50*/  FMUL R77, R77, R154.reuse ;  /* 0x0000009a4d4d7220 */ /* 0x080fe20000400000 */
[----:B------:R-:W-:Y:S01]  /*7b60*/  F2FP.TF32.F32.PACK_B R9, R9 ;  /* 0x00000009ff09723e */ /* 0x000fe200024050ff */
[-C--:B------:R-:W-:Y:S01]  /*7b70*/  FMUL R79, R79, R154.reuse ;  /* 0x0000009a4f4f7220 */ /* 0x080fe20000400000 */
[----:B------:R-:W-:Y:S01]  /*7b80*/  F2FP.TF32.F32.PACK_B R11, R11 ;  /* 0x0000000bff0b723e */ /* 0x000fe200024050ff */
[-C--:B0-----:R-:W-:Y:S01]  /*7b90*/  FMUL R13, R48, R154.reuse ;  /* 0x0000009a300d7220 */ /* 0x081fe20000400000 */
[----:B------:R-:W-:Y:S01]  /*7ba0*/  F2FP.TF32.F32.PACK_B R45, R45 ;  /* 0x0000002dff2d723e */ /* 0x000fe200024050ff */
[----:B------:R0:W-:Y:S01]  /*7bb0*/  @P1 STG.E desc[UR36][R6.64+0x80], R9 ;  /* 0x0000800906001986 */ /* 0x0001e2000c101924 */
[----:B------:R-:W-:Y:S01]  /*7bc0*/  ISETP.GT.AND P1, PT, R3, 0x30, PT ;  /* 0x000000300300780c */ /* 0x000fe20003f24270 */
[-C--:B------:R-:W-:Y:S01]  /*7bd0*/  FMUL R81, R81, R154.reuse ;  /* 0x0000009a51517220 */ /* 0x080fe20000400000 */
[C---:B------:R-:W-:Y:S01]  /*7be0*/  ISETP.GT.AND P0, PT, R0.reuse, 0x8, P0 ;  /* 0x000000080000780c */ /* 0x040fe20000704270 */
[----:B------:R-:W-:Y:S01]  /*7bf0*/  @P4 STG.E desc[UR36][R6.64+0x84], R43 ;  /* 0x0000842b06004986 */ /* 0x000fe2000c101924 */
[C---:B------:R-:W-:Y:S01]  /*7c00*/  ISETP.GT.AND P4, PT, R0.reuse, 0x8, P2 ;  /* 0x000000080000780c */ /* 0x040fe20001784270 */
[-C--:B------:R-:W-:Y:S01]  /*7c10*/  FMUL R83, R83, R154.reuse ;  /* 0x0000009a53537220 */ /* 0x080fe20000400000 */
[----:B------:R-:W-:Y:S01]  /*7c20*/  ISETP.GT.AND P2, PT, R3, 0x31, PT ;  /* 0x000000310300780c */ /* 0x000fe20003f44270 */
[----:B------:R1:W-:Y:S01]  /*7c30*/  @P5 STG.E desc[UR36][R4.64+0xa0], R11 ;  /* 0x0000a00b04005986 */ /* 0x0003e2000c101924 */
[----:B------:R-:W-:Y:S01]  /*7c40*/  ISETP.GT.AND P5, PT, R0, RZ, P1 ;  /* 0x000000ff0000720c */ /* 0x000fe20000fa4270 */
[-C--:B------:R-:W-:Y:S01]  /*7c50*/  FMUL R85, R85, R154.reuse ;  /* 0x0000009a55557220 */ /* 0x080fe20000400000 */
[----:B------:R-:W-:Y:S01]  /*7c60*/  F2FP.TF32.F32.PACK_B R47, R47 ;  /* 0x0000002fff2f723e */ /* 0x000fe200024050ff */
[-C--:B0-----:R-:W-:Y:S01]  /*7c70*/  FMUL R9, R46, R154.reuse ;  /* 0x0000009a2e097220 */ /* 0x081fe20000400000 */
        /* <DEDUP_REMOVED lines=9> */
[C---:B------:R-:W-:Y:S01]  /*7d10*/  ISETP.GT.AND P1, PT, R0.reuse, 0x8, P1 ;  /* 0x000000080000780c */ /* 0x040fe20000f24270 */
[----:B------:R0:W-:Y:S01]  /*7d20*/  @P0 STG.E desc[UR36][R6.64+0xa0], R9 ;  /* 0x0000a00906000986 */ /* 0x0001e2000c101924 */
[----:B------:R-:W-:Y:S01]  /*7d30*/  ISETP.GT.AND P0, PT, R3, 0x38, PT ;  /* 0x000000380300780c */ /* 0x000fe20003f04270 */
[-C--:B------:R-:W-:Y:S01]  /*7d40*/  FMUL R93, R93, R154.reuse ;  /* 0x0000009a5d5d7220 */ /* 0x080fe20000400000 */
[----:B------:R-:W-:Y:S01]  /*7d50*/  F2FP.TF32.F32.PACK_B R51, R51 ;  /* 0x00000033ff33723e */ /* 0x000fe200024050ff */
        /* <DEDUP_REMOVED lines=10> */
[C---:B------:R-:W-:Y:S01]  /*7e00*/  ISETP.GT.AND P3, PT, R0.reuse, RZ, P2 ;  /* 0x000000ff0000720c */ /* 0x040fe20001764270 */
[-C--:B------:R-:W-:Y:S01]  /*7e10*/  FMUL R99, R99, R154.reuse ;  /* 0x0000009a63637220 */ /* 0x080fe20000400000 */
[----:B------:R-:W-:Y:S01]  /*7e20*/  F2FP.TF32.F32.PACK_B R53, R53 ;  /* 0x00000035ff35723e */ /* 0x000fe200024050ff */
[-C--:B------:R-:W-:Y:S01]  /*7e30*/  FMUL R101, R101, R154.reuse ;  /* 0x0000009a65657220 */ /* 0x080fe20000400000 */
[----:B------:R-:W-:Y:S01]  /*7e40*/  F2FP.TF32.F32.PACK_B R9, R9 ;  /* 0x00000009ff09723e */ /* 0x000fe200024050ff */
[-C--:B------:R-:W-:Y:S01]  /*7e50*/  FMUL R103, R103, R154.reuse ;  /* 0x0000009a67677220 */ /* 0x080fe20000400000 */
[----:B------:R-:W-:Y:S01]  /*7e60*/  ISETP.GT.AND P0, PT, R0, 0x8, P0 ;  /* 0x000000080000780c */ /* 0x000fe20000704270 */
[-C--:B-1----:R-:W-:Y:S01]  /*7e70*/  FMUL R13, R56, R154.reuse ;  /* 0x0000009a380d7220 */ /* 0x082fe20000400000 */
[----:B------:R-:W-:Y:S01]  /*7e80*/  F2FP.TF32.F32.PACK_B R55, R55 ;  /* 0x00000037ff37723e */ /* 0x000fe200024050ff */
        /* <DEDUP_REMOVED lines=16> */
[----:B------:R-:W-:Y:S01]  /*7f90*/  ISETP.GT.AND P1, PT, R0, 0x8, P1 ;  /* 0x000000080000780c */ /* 0x000fe20000f24270 */
[-C--:B------:R-:W-:Y:S01]  /*7fa0*/  FMUL R113, R113, R154.reuse ;  /* 0x0000009a71717220 */ /* 0x080fe20000400000 */
[----:B------:R-:W-:Y:S01]  /*7fb0*/  F2FP.TF32.F32.PACK_B R9, R9 ;  /* 0x00000009ff09723e */ /* 0x000fe200024050ff */
[-C--:B------:R-:W-:Y:S01]  /*7fc0*/  FMUL R115, R115, R154.reuse ;  /* 0x0000009a73737220 */ /* 0x080fe20000400000 */
[-C--:B-1----:R-:W-:Y:S01]  /*7fd0*/  FMUL R11, R60, R154.reuse ;  /* 0x0000009a3c0b7220 */ /* 0x082fe20000400000 */
[----:B------:R-:W-:Y:S01]  /*7fe0*/  F2FP.TF32.F32.PACK_B R59, R59 ;  /* 0x0000003bff3b723e */ /* 0x000fe200024050ff */
[-C--:B------:R-:W-:Y:S01]  /*7ff0*/  FMUL R117, R117, R154.reuse ;  /* 0x0000009a75757220 */ /* 0x080fe20000400000 */
        /* <DEDUP_REMOVED lines=58> */
[----:B0-----:R-:W-:Y:S01]  /*83a0*/  FMUL R9, R66, R154 ;  /* 0x0000009a42097220 */ /* 0x001fe20000400000 */
[----:B------:R-:W-:Y:S01]  /*83b0*/  @P3 STG.E desc[UR36][R4.64+0x144], R65 ;  /* 0x0001444104003986 */ /* 0x000fe2000c101924 */
[----:B------:R-:W-:-:S02]  /*83c0*/  ISETP.GT.AND P3, PT, R0, RZ, P2 ;  /* 0x000000ff0000720c */ /* 0x000fc40001764270 */
[----:B------:R-:W-:Y:S02]  /*83d0*/  ISETP.GT.AND P0, PT, R0, 0x8, P0 ;  /* 0x000000080000780c */ /* 0x000fe40000704270 */
[----:B------:R-:W-:Y:S01]  /*83e0*/  F2FP.TF32.F32.PACK_B R9, R9 ;  /* 0x00000009ff09723e */ /* 0x000fe200024050ff */
[----:B-1----:R-:W-:Y:S01]  /*83f0*/  FMUL R13, R72, R154 ;  /* 0x0000009a480d7220 */ /* 0x002fe20000400000 */
[----:B------:R-:W-:-:S03]  /*8400*/  F2FP.TF32.F32.PACK_B R71, R71 ;  /* 0x00000047ff47723e */ /* 0x000fc600024050ff */
[----:B------:R0:W-:Y:S01]  /*8410*/  @P1 STG.E desc[UR36][R6.64+0x140], R9 ;  /* 0x0001400906001986 */ /* 0x0001e2000c101924 */
[C---:B------:R-:W-:Y:S02]  /*8420*/  ISETP.GT.AND P1, PT, R3.reuse, 0x60, PT ;  /* 0x000000600300780c */ /* 0x040fe40003f24270 */
[----:B------:R-:W-:Y:S01]  /*8430*/  F2FP.TF32.F32.PACK_B R13, R13 ;  /* 0x0000000dff0d723e */ /* 0x000fe200024050ff */
[----:B------:R-:W-:Y:S01]  /*8440*/  @P4 STG.E desc[UR36][R6.64+0x144], R67 ;  /* 0x0001444306004986 */ /* 0x000fe2000c101924 */
[C---:B------:R-:W-:Y:S02]  /*8450*/  ISETP.GT.AND P4, PT, R0.reuse, 0x8, P2 ;  /* 0x000000080000780c */ /* 0x040fe40001784270 */
[----:B------:R-:W-:Y:S01]  /*8460*/  ISETP.GT.AND P2, PT, R3, 0x61, PT ;  /* 0x000000610300780c */ /* 0x000fe20003f44270 */
[----:B------:R1:W-:Y:S01]  /*8470*/  @P5 STG.E desc[UR36][R4.64+0x160], R11 ;  /* 0x0001600b04005986 */ /* 0x0003e2000c101924 */
[----:B------:R-:W-:Y:S02]  /*8480*/  ISETP.GT.AND P5, PT, R0, RZ, P1 ;  /* 0x000000ff0000720c */ /* 0x000fe40000fa4270 */
        /* <DEDUP_REMOVED lines=257> */
[----:B------:R-:W-:Y:S01]  /*94a0*/  @P3 STG.E desc[UR36][R4.64+0x364], R133 ;  /* 0x0003648504003986 */ /* 0x000fe2000c101924 */
[----:B0-----:R-:W-:Y:S01]  /*94b0*/  FMUL R9, R134, R154 ;  /* 0x0000009a86097220 */ /* 0x001fe20000400000 */
[----:B------:R-:W-:-:S02]  /*94c0*/  ISETP.GT.AND P3, PT, R0, RZ, P2 ;  /* 0x000000ff0000720c */ /* 0x000fc40001764270 */
[----:B------:R-:W-:Y:S02]  /*94d0*/  ISETP.GT.AND P1, PT, R0, 0x8, P1 ;  /* 0x000000080000780c */ /* 0x000fe40000f24270 */
[----:B------:R-:W-:Y:S01]  /*94e0*/  F2FP.TF32.F32.PACK_B R9, R9 ;  /* 0x00000009ff09723e */ /* 0x000fe200024050ff */
[----:B-1----:R-:W-:Y:S01]  /*94f0*/  FMUL R11, R140, R154 ;  /* 0x0000009a8c0b7220 */ /* 0x002fe20000400000 */
[----:B------:R-:W-:-:S03]  /*9500*/  F2FP.TF32.F32.PACK_B R139, R139 ;  /* 0x0000008bff8b723e */ /* 0x000fc600024050ff */
[----:B------:R0:W-:Y:S01]  /*9510*/  @P0 STG.E desc[UR36][R6.64+0x360], R9 ;  /* 0x0003600906000986 */ /* 0x0001e2000c101924 */
[----:B------:R-:W-:Y:S02]  /*9520*/  F2FP.TF32.F32.PACK_B R141, R141 ;  /* 0x0000008dff8d723e */ /* 0x000fe400024050ff */
[----:B------:R-:W-:Y:S01]  /*9530*/  F2FP.TF32.F32.PACK_B R11, R11 ;  /* 0x0000000bff0b723e */ /* 0x000fe200024050ff */
[----:B------:R-:W-:Y:S01]  /*9540*/  @P4 STG.E desc[UR36][R6.64+0x364], R135 ;  /* 0x0003648706004986 */ /* 0x000fe2000c101924 */
[C---:B------:R-:W-:Y:S02]  /*9550*/  ISETP.GT.AND P4, PT, R3.reuse, 0xe8, PT ;  /* 0x000000e80300780c */ /* 0x040fe40003f84270 */
[----:B------:R-:W-:Y:S01]  /*9560*/  F2FP.TF32.F32.PACK_B R143, R143 ;  /* 0x0000008fff8f723e */ /* 0x000fe200024050ff */
[----:B------:R1:W-:Y:S01]  /*9570*/  @P5 STG.E desc[UR36][R4.64+0x380], R13 ;  /* 0x0003800d04005986 */ /* 0x0003e2000c101924 */
[----:B------:R-:W-:Y:S02]  /*9580*/  ISETP.GT.AND P5, PT, R3, 0xe9, PT ;  /* 0x000000e90300780c */ /* 0x000fe40003fa4270 */
[----:B------:R-:W-:Y:S01]  /*9590*/  F2FP.TF32.F32.PACK_B R145, R145 ;  /* 0x00000091ff91723e */ /* 0x000fe200024050ff */
[----:B------:R-:W-:Y:S01]  /*95a0*/  @P3 STG.E desc[UR36][R4.64+0x384], R137 ;  /* 0x0003848904003986 */ /* 0x000fe2000c101924 */
[----:B------:R-:W-:Y:S01]  /*95b0*/  ISETP.GT.AND P3, PT, R0, 0x8, P2 ;  /* 0x000000080000780c */ /* 0x000fe20001764270 */
[----:B0-----:R-:W-:Y:S01]  /*95c0*/  FMUL R9, R138, R154 ;  /* 0x0000009a8a097220 */ /* 0x001fe20000400000 */
[----:B------:R-:W-:-:S02]  /*95d0*/  ISETP.GT.AND P2, PT, R0, RZ, P4 ;  /* 0x000000ff0000720c */ /* 0x000fc40002744270 */
[C---:B------:R-:W-:Y:S02]  /*95e0*/  ISETP.GT.AND P0, PT, R0.reuse, RZ, P5 ;  /* 0x000000ff0000720c */ /* 0x040fe40002f04270 */
[----:B------:R-:W-:Y:S01]  /*95f0*/  ISETP.GT.AND P4, PT, R0, 0x8, P4 ;  /* 0x000000080000780c */ /* 0x000fe20002784270 */
[----:B-1----:R-:W-:Y:S01]  /*9600*/  FMUL R13, R142, R154 ;  /* 0x0000009a8e0d7220 */ /* 0x002fe20000400000 */
[----:B------:R-:W-:Y:S02]  /*9610*/  ISETP.GT.AND P5, PT, R0, 0x8, P5 ;  /* 0x000000080000780c */ /* 0x000fe40002fa4270 */
[----:B------:R-:W-:Y:S02]  /*9620*/  F2FP.TF32.F32.PACK_B R9, R9 ;  /* 0x00000009ff09723e */ /* 0x000fe400024050ff */
[----:B------:R-:W-:Y:S02]  /*9630*/  F2FP.TF32.F32.PACK_B R13, R13 ;  /* 0x0000000dff0d723e */ /* 0x000fe400024050ff */
[----:B------:R-:W-:Y:S01]  /*9640*/  F2FP.TF32.F32.PACK_B R147, R147 ;  /* 0x00000093ff93723e */ /* 0x000fe200024050ff */
[----:B------:R0:W-:Y:S01]  /*9650*/  @P1 STG.E desc[UR36][R6.64+0x380], R9 ;  /* 0x0003800906001986 */ /* 0x0001e2000c101924 */
[----:B------:R-:W-:-:S02]  /*9660*/  ISETP.GT.AND P1, PT, R3, 0xf8, PT ;  /* 0x000000f80300780c */ /* 0x000fc40003f24270 */
[----:B------:R-:W-:Y:S01]  /*9670*/  F2FP.TF32.F32.PACK_B R149, R149 ;  /* 0x00000095ff95723e */ /* 0x000fe200024050ff */
[----:B------:R-:W-:Y:S01]  /*9680*/  @P3 STG.E desc[UR36][R6.64+0x384], R139 ;  /* 0x0003848b06003986 */ /* 0x000fe2000c101924 */
[C---:B------:R-:W-:Y:S02]  /*9690*/  ISETP.GT.AND P3, PT, R3.reuse, 0xf0, PT ;  /* 0x000000f00300780c */ /* 0x040fe40003f64270 */
[----:B------:R-:W-:Y:S01]  /*96a0*/  F2FP.TF32.F32.PACK_B R151, R151 ;  /* 0x00000097ff97723e */ /* 0x000fe200024050ff */
[----:B------:R1:W-:Y:S01]  /*96b0*/  @P2 STG.E desc[UR36][R4.64+0x3a0], R11 ;  /* 0x0003a00b04002986 */ /* 0x0003e2000c101924 */
[----:B------:R-:W-:-:S03]  /*96c0*/  ISETP.GT.AND P2, PT, R3, 0xf1, PT ;  /* 0x000000f10300780c */ /* 0x000fc60003f44270 */
[----:B------:R-:W-:Y:S01]  /*96d0*/  @P0 STG.E desc[UR36][R4.64+0x3a4], R141 ;  /* 0x0003a48d04000986 */ /* 0x000fe2000c101924 */
[----:B------:R-:W-:Y:S01]  /*96e0*/  ISETP.GT.AND P0, PT, R3, 0xf9, PT ;  /* 0x000000f90300780c */ /* 0x000fe20003f04270 */
[-C--:B------:R-:W-:Y:S01]  /*96f0*/  FMUL R3, R144, R154.reuse ;  /* 0x0000009a90037220 */ /* 0x080fe20000400000 */
[-C--:B0-----:R-:W-:Y:S01]  /*9700*/  FMUL R9, R146, R154.reuse ;  /* 0x0000009a92097220 */ /* 0x081fe20000400000 */
[----:B------:R0:W-:Y:S01]  /*9710*/  @P4 STG.E desc[UR36][R6.64+0x3a0], R13 ;  /* 0x0003a00d06004986 */ /* 0x0001e2000c101924 */
[C---:B------:R-:W-:Y:S02]  /*9720*/  ISETP.GT.AND P4, PT, R0.reuse, RZ, P2 ;  /* 0x000000ff0000720c */ /* 0x040fe40001784270 */
[----:B------:R-:W-:Y:S01]  /*9730*/  F2FP.TF32.F32.PACK_B R3, R3 ;  /* 0x00000003ff03723e */ /* 0x000fe200024050ff */
[----:B------:R-:W-:Y:S01]  /*9740*/  @P5 STG.E desc[UR36][R6.64+0x3a4], R143 ;  /* 0x0003a48f06005986 */ /* 0x000fe2000c101924 */
[----:B------:R-:W-:Y:S01]  /*9750*/  ISETP.GT.AND P5, PT, R0, RZ, P3 ;  /* 0x000000ff0000720c */ /* 0x000fe20001fa4270 */
[----:B-1----:R-:W-:Y:S01]  /*9760*/  FMUL R11, R148, R154 ;  /* 0x0000009a940b7220 */ /* 0x002fe20000400000 */
[----:B------:R-:W-:-:S02]  /*9770*/  ISETP.GT.AND P3, PT, R0, 0x8, P3 ;  /* 0x000000080000780c */ /* 0x000fc40001f64270 */
[----:B------:R-:W-:Y:S02]  /*9780*/  ISETP.GT.AND P2, PT, R0, 0x8, P2 ;  /* 0x000000080000780c */ /* 0x000fe40001744270 */
[----:B------:R-:W-:Y:S01]  /*9790*/  F2FP.TF32.F32.PACK_B R9, R9 ;  /* 0x00000009ff09723e */ /* 0x000fe200024050ff */
[----:B0-----:R-:W-:Y:S01]  /*97a0*/  FMUL R13, R150, R154 ;  /* 0x0000009a960d7220 */ /* 0x001fe20000400000 */
[----:B------:R-:W-:-:S04]  /*97b0*/  F2FP.TF32.F32.PACK_B R11, R11 ;  /* 0x0000000bff0b723e */ /* 0x000fc800024050ff */
[----:B------:R-:W-:Y:S01]  /*97c0*/  F2FP.TF32.F32.PACK_B R13, R13 ;  /* 0x0000000dff0d723e */ /* 0x000fe200024050ff */
[----:B------:R-:W-:Y:S01]  /*97d0*/  @P5 STG.E desc[UR36][R4.64+0x3c0], R3 ;  /* 0x0003c00304005986 */ /* 0x000fe2000c101924 */
[C---:B------:R-:W-:Y:S02]  /*97e0*/  ISETP.GT.AND P5, PT, R0.reuse, RZ, P1 ;  /* 0x000000ff0000720c */ /* 0x040fe40000fa4270 */
[C---:B------:R-:W-:Y:S01]  /*97f0*/  ISETP.GT.AND P1, PT, R0.reuse, 0x8, P1 ;  /* 0x000000080000780c */ /* 0x040fe20000f24270 */
[----:B------:R-:W-:Y:S01]  /*9800*/  @P4 STG.E desc[UR36][R4.64+0x3c4], R145 ;  /* 0x0003c49104004986 */ /* 0x000fe2000c101924 */
[C---:B------:R-:W-:Y:S02]  /*9810*/  ISETP.GT.AND P4, PT, R0.reuse, RZ, P0 ;  /* 0x000000ff0000720c */ /* 0x040fe40000784270 */
[----:B------:R-:W-:Y:S01]  /*9820*/  ISETP.GT.AND P0, PT, R0, 0x8, P0 ;  /* 0x000000080000780c */ /* 0x000fe20000704270 */
[----:B------:R-:W-:Y:S04]  /*9830*/  @P3 STG.E desc[UR36][R6.64+0x3c0], R9 ;  /* 0x0003c00906003986 */ /* 0x000fe8000c101924 */
[----:B------:R-:W-:Y:S04]  /*9840*/  @P2 STG.E desc[UR36][R6.64+0x3c4], R147 ;  /* 0x0003c49306002986 */ /* 0x000fe8000c101924 */
[----:B------:R-:W-:Y:S04]  /*9850*/  @P5 STG.E desc[UR36][R4.64+0x3e0], R11 ;  /* 0x0003e00b04005986 */ /* 0x000fe8000c101924 */
[----:B------:R0:W-:Y:S02]  /*9860*/  @P4 STG.E desc[UR36][R4.64+0x3e4], R149 ;  /* 0x0003e49504004986 */ /* 0x0001e4000c101924 */
[----:B0-----:R-:W-:-:S02]  /*9870*/  @P1 IMAD.MOV.U32 R4, RZ, RZ, R6 ;  /* 0x000000ffff041224 */ /* 0x001fc400078e0006 */
[----:B------:R-:W-:-:S05]  /*9880*/  @P1 IMAD.MOV.U32 R5, RZ, RZ, R7 ;  /* 0x000000ffff051224 */ /* 0x000fca00078e0007 */
[----:B------:R0:W-:Y:S04]  /*9890*/  @P1 STG.E desc[UR36][R4.64+0x3e0], R13 ;  /* 0x0003e00d04001986 */ /* 0x0001e8000c101924 */
[----:B------:R0:W-:Y:S02]  /*98a0*/  @P0 STG.E desc[UR36][R6.64+0x3e4], R151 ;  /* 0x0003e49706000986 */ /* 0x0001e4000c101924 */
.L_x_282:
[----:B------:R-:W-:Y:S05]  /*98b0*/  BSYNC B0 ;  /* 0x0000000000007941 */ /* 0x000fea0003800000 */
.L_x_28:
[----:B------:R-:W-:Y:S01]  /*98c0*/  ULDC UR4, c[0x0][0xc] ;  /* 0x0000030000047ab9 */ /* 0x000fe20000000800 */
[----:B------:R-:W-:Y:S01]  /*98d0*/  ULDC UR5, c[0x0][0x10] ;  /* 0x0000040000057ab9 */ /* 0x000fe20000000800 */
[----:B0-----:R-:W0:Y:S01]  /*98e0*/  LDC R3, c[0x0][0x14] ;  /* 0x00000500ff037b82 */ /* 0x001e220000000800 */
[----:B------:R-:W-:Y:S01]  /*98f0*/  UIMAD.WIDE.U32 UR4, UR4, UR5, URZ ;  /* 0x00000005040472a5 */ /* 0x000fe2000f8e003f */
[----:B------:R-:W-:Y:S01]  /*9900*/  PRMT R0, RZ, 0x7610, R0 ;  /* 0x00007610ff007816 */ /* 0x000fe20000000000 */
[----:B-----5:R-:W-:Y:S02]  /*9910*/  IMAD.MOV.U32 R152, RZ, RZ, -0x1 ;  /* 0xffffffffff987424 */ /* 0x020fe400078e00ff */
[----:B------:R-:W-:Y:S02]  /*9920*/  IMAD.MOV.U32 R23, RZ, RZ, -0x1 ;  /* 0xffffffffff177424 */ /* 0x000fe400078e00ff */
[----:B0-----:R-:W-:-:S04]  /*9930*/  IMAD.WIDE.U32 R16, R3, UR4, R16 ;  /* 0x0000000403107c25 */ /* 0x001fc8000f8e0010 */
[----:B------:R-:W-:Y:S01]  /*9940*/  IMAD R3, R3, UR5, RZ ;  /* 0x0000000503037c24 */ /* 0x000fe2000f8e02ff */
[----:B------:R-:W-:Y:S02]  /*9950*/  ULDC.64 UR4, c[0x0][0x650] ;  /* 0x0001940000047ab9 */ /* 0x000fe40000000a00 */
[----:B------:R-:W-:Y:S01]  /*9960*/  ISETP.GE.U32.AND P0, PT, R16, UR4, PT ;  /* 0x0000000410007c0c */ /* 0x000fe2000bf06070 */
[----:B------:R-:W-:-:S05]  /*9970*/  IMAD.IADD R17, R17, 0x1, R3 ;  /* 0x0000000111117824 */ /* 0x000fca00078e0203 */
[----:B------:R-:W-:-:S13]  /*9980*/  ISETP.GE.U32.AND.EX P0, PT, R17, UR5, PT, P0 ;  /* 0x0000000511007c0c */ /* 0x000fda000bf06100 */
[----:B------:R-:W-:Y:S05]  /*9990*/  @P0 BRA `(.L_x_283) ;  /* 0x0000000400640947 */ /* 0x000fea0003800000 */
[----:B------:R-:W0:Y:S01]  /*99a0*/  S2R R12, SR_CTAID.X ;  /* 0x00000000000c7919 */ /* 0x000e220000002500 */
[----:B----4-:R-:W4:Y:S01]  /*99b0*/  LDC.64 R10, c[0x0][0x628] ;  /* 0x00018a00ff0a7b82 */ /* 0x010f220000000a00 */
[----:B------:R-:W-:Y:S01]  /*99c0*/  ULDC UR4, c[0x0][0x150] ;  /* 0x0000540000047ab9 */ /* 0x000fe20000000800 */
[----:B-123--:R-:W-:Y:S01]  /*99d0*/  IMAD.MOV.U32 R8, RZ, RZ, R16 ;  /* 0x000000ffff087224 */ /* 0x00efe200078e0010 */
[----:B------:R-:W1:Y:S01]  /*99e0*/  S2R R24, SR_CTAID.Y ;  /* 0x0000000000187919 */ /* 0x000e620000002600 */
[----:B------:R-:W-:-:S04]  /*99f0*/  IMAD.MOV.U32 R9, RZ, RZ, R17 ;  /* 0x000000ffff097224 */ /* 0x000fc800078e0011 */
[----:B------:R-:W2:Y:S08]  /*9a00*/  LDC R21, c[0x0][0x144] ;  /* 0x00005100ff157b82 */ /* 0x000eb00000000800 */
[----:B------:R-:W3:Y:S08]  /*9a10*/  LDC R0, c[0x0][0x630] ;  /* 0x00018c00ff007b82 */ /* 0x000ef00000000800 */
[----:B------:R-:W1:Y:S01]  /*9a20*/  LDC.64 R14, c[0x0][0x620] ;  /* 0x00018800ff0e7b82 */ /* 0x000e620000000a00 */
[----:B----4-:R-:W-:-:S04]  /*9a30*/  ISETP.NE.U32.AND P0, PT, R10, RZ, PT ;  /* 0x000000ff0a00720c */ /* 0x010fc80003f05070 */
[----:B------:R-:W-:Y:S02]  /*9a40*/  ISETP.NE.AND.EX P0, PT, R11, RZ, PT, P0 ;  /* 0x000000ff0b00720c */ /* 0x000fe40003f05300 */
[----:B0-----:R-:W-:-:S05]  /*9a50*/  I2FP.F32.U32 R3, R12 ;  /* 0x0000000c00037245 */ /* 0x001fca0000201000 */
[----:B------:R-:W-:-:S04]  /*9a60*/  FMUL R3, R3, UR4 ;  /* 0x0000000403037c20 */ /* 0x000fc80008400000 */
[----:B------:R0:W4:Y:S02]  /*9a70*/  F2I.U32.TRUNC.NTZ R20, R3 ;  /* 0x0000000300147305 */ /* 0x000124000020f000 */
[----:B--23--:R-:W-:Y:S05]  /*9a80*/  @!P0 BRA `(.L_x_284) ;  /* 0x0000000000288947 */ /* 0x00cfea0003800000 */
[----:B0-----:R-:W0:Y:S02]  /*9a90*/  LDC R3, c[0x0][0x634] ;  /* 0x00018d00ff037b82 */ /* 0x001e240000000800 */
        /* <DEDUP_REMOVED lines=9> */
.L_x_284:
[----:B------:R-:W2:Y:S01]  /*9b30*/  LDC.64 R30, c[0x0][0x640] ;  /* 0x00019000ff1e7b82 */ /* 0x000ea20000000a00 */
[-CC-:B------:R-:W-:Y:S01]  /*9b40*/  SHF.R.U64 R23, R8, R0.reuse, R9.reuse ;  /* 0x0000000008177219 */ /* 0x180fe20000001209 */
[----:B----4-:R-:W-:Y:S01]  /*9b50*/  IMAD.MOV R20, RZ, RZ, -R20 ;  /* 0x000000ffff147224 */ /* 0x010fe200078e0a14 */
[----:B------:R-:W-:Y:S01]  /*9b60*/  SHF.R.U32.HI R0, RZ, R0, R9 ;  /* 0x00000000ff007219 */ /* 0x000fe20000011609 */
[----:B------:R-:W-:Y:S01]  /*9b70*/  ULDC UR4, c[0x0][0x154] ;  /* 0x0000550000047ab9 */ /* 0x000fe20000000800 */
[----:B0-----:R-:W-:Y:S01]  /*9b80*/  IADD3 R3, P0, RZ, -R23, RZ ;  /* 0x80000017ff037210 */ /* 0x001fe20007f1e0ff */
[----:B------:R-:W-:Y:S02]  /*9b90*/  IMAD R26, R21, R20, R12 ;  /* 0x00000014151a7224 */ /* 0x000fe400078e020c */
[----:B------:R-:W0:Y:S01]  /*9ba0*/  LDC R6, c[0x0][0x618] ;  /* 0x00018600ff067b82 */ /* 0x000e220000000800 */
[----:B------:R-:W-:Y:S02]  /*9bb0*/  IMAD.MOV.U32 R7, RZ, RZ, 0x1 ;  /* 0x00000001ff077424 */ /* 0x000fe400078e00ff */
[----:B------:R-:W-:-:S04]  /*9bc0*/  IMAD.X R5, RZ, RZ, ~R0, P0 ;  /* 0x000000ffff057224 */ /* 0x000fc800000e0e00 */
[-C--:B-1----:R-:W-:Y:S01]  /*9bd0*/  IMAD R0, R5, R14.reuse, RZ ;  /* 0x0000000e05007224 */ /* 0x082fe200078e02ff */
[----:B------:R-:W1:Y:S01]  /*9be0*/  LDC R8, c[0x0][0x608] ;  /* 0x00018200ff087b82 */ /* 0x000e620000000800 */
[----:B------:R-:W-:-:S04]  /*9bf0*/  IMAD.WIDE.U32 R4, R3, R14, R16 ;  /* 0x0000000e03047225 */ /* 0x000fc800078e0010 */
[----:B------:R-:W-:Y:S01]  /*9c00*/  IMAD R3, R3, R15, R0 ;  /* 0x0000000f03037224 */ /* 0x000fe200078e0200 */
[----:B------:R-:W-:Y:S02]  /*9c10*/  I2FP.F32.U32 R0, R24 ;  /* 0x0000001800007245 */ /* 0x000fe40000201000 */
[----:B------:R-:W3:Y:S01]  /*9c20*/  LDC R28, c[0x0][0x658] ;  /* 0x00019600ff1c7b82 */ /* 0x000ee20000000800 */
[----:B------:R-:W-:Y:S01]  /*9c30*/  IMAD.IADD R3, R5, 0x1, R3 ;  /* 0x0000000105037824 */ /* 0x000fe200078e0203 */
[----:B--2---:R-:W-:Y:S01]  /*9c40*/  ISETP.NE.U32.AND P0, PT, R30, RZ, PT ;  /* 0x000000ff1e00720c */ /* 0x004fe20003f05070 */
[----:B------:R-:W-:Y:S01]  /*9c50*/  FMUL R0, R0, UR4 ;  /* 0x0000000400007c20 */ /* 0x000fe20008400000 */
[----:B------:R-:W-:Y:S02]  /*9c60*/  IMAD.MOV.U32 R5, RZ, RZ, -0x1 ;  /* 0xffffffffff057424 */ /* 0x000fe400078e00ff */
[----:B------:R-:W-:Y:S01]  /*9c70*/  ISETP.NE.AND.EX P0, PT, R31, RZ, PT, P0 ;  /* 0x000000ff1f00720c */ /* 0x000fe20003f05300 */
[----:B------:R2:W4:Y:S01]  /*9c80*/  F2I.U32.TRUNC.NTZ R13, R0 ;  /* 0x00000000000d7305 */ /* 0x000522000020f000 */
[----:B------:R-:W2:Y:S01]  /*9c90*/  LDC R15, c[0x0][0x148] ;  /* 0x00005200ff0f7b82 */ /* 0x000ea20000000800 */
[----:B0-----:R-:W-:-:S02]  /*9ca0*/  SHF.R.U64 R12, R4, R6, R3 ;  /* 0x00000006040c7219 */ /* 0x001fc40000001203 */
[----:B------:R-:W-:-:S05]  /*9cb0*/  SHF.R.U32.HI R3, RZ, R6, R3 ;  /* 0x00000006ff037219 */ /* 0x000fca0000011603 */
[----:B------:R-:W0:Y:S01]  /*9cc0*/  LDC R20, c[0x0][0x600] ;  /* 0x00018000ff147b82 */ /* 0x000e220000000800 */
[-CC-:B-1----:R-:W-:Y:S02]  /*9cd0*/  SHF.R.U64 R10, R12, R8.reuse, R3.reuse ;  /* 0x000000080c0a7219 */ /* 0x182fe40000001203 */
[----:B------:R-:W-:-:S05]  /*9ce0*/  SHF.R.U32.HI R3, RZ, R8, R3 ;  /* 0x00000008ff037219 */ /* 0x000fca0000011603 */
[----:B------:R-:W1:Y:S01]  /*9cf0*/  LDC R21, c[0x0][0x648] ;  /* 0x00019200ff157b82 */ /* 0x000e620000000800 */
[-C--:B---3--:R-:W-:Y:S02]  /*9d00*/  SHF.L.U32 R4, R5, R28.reuse, RZ ;  /* 0x0000001c05047219 */ /* 0x088fe400000006ff */
[-CC-:B------:R-:W-:Y:S02]  /*9d10*/  SHF.R.U64 R14, R10, R28.reuse, R3.reuse ;  /* 0x0000001c0a0e7219 */ /* 0x180fe40000001203 */
[----:B------:R-:W-:Y:S02]  /*9d20*/  SHF.R.U32.HI R5, RZ, R28, R3 ;  /* 0x0000001cff057219 */ /* 0x000fe40000011603 */
[----:B------:R-:W-:Y:S01]  /*9d30*/  LOP3.LUT R153, RZ, R4, RZ, 0x33, !PT ;  /* 0x00000004ff997212 */ /* 0x000fe200078e33ff */
[----:B------:R-:W3:Y:S01]  /*9d40*/  LDC R25, c[0x0][0x638] ;  /* 0x00018e00ff197b82 */ /* 0x000ee20000000800 */
[----:B------:R-:W-:Y:S01]  /*9d50*/  SHF.L.U32 R28, R7, R28, RZ ;  /* 0x0000001c071c7219 */ /* 0x000fe200000006ff */
[----:B------:R-:W-:-:S06]  /*9d60*/  IMAD.MOV.U32 R4, RZ, RZ, R14 ;  /* 0x000000ffff047224 */ /* 0x000fcc00078e000e */
[----:B------:R-:W0:Y:S01]  /*9d70*/  LDC R27, c[0x0][0x610] ;  /* 0x00018400ff1b7b82 */ /* 0x000e220000000800 */
[----:B----4-:R-:W-:Y:S05]  /*9d80*/  @!P0 BRA `(.L_x_285) ;  /* 0x0000000000288947 */ /* 0x010fea0003800000 */
[----:B------:R-:W4:Y:S02]  /*9d90*/  LDC R3, c[0x0][0x64c] ;  /* 0x00019300ff037b82 */ /* 0x000f240000000800 */
[----:B----4-:R-:W-:-:S05]  /*9da0*/  IADD3 R3, P0, R14, R3, RZ ;  /* 0x000000030e037210 */ /* 0x010fca0007f1e0ff */
        /* <DEDUP_REMOVED lines=8> */
.L_x_285:
[----:B------:R-:W-:Y:S01]  /*9e30*/  ISETP.NE.AND P0, PT, R2, 0x1, PT ;  /* 0x000000010200780c */ /* 0x000fe20003f05270 */
[----:B------:R-:W-:Y:S01]  /*9e40*/  IMAD.MOV R13, RZ, RZ, -R13 ;  /* 0x000000ffff0d7224 */ /* 0x000fe200078e0a0d */
[----:B-12---:R-:W-:Y:S01]  /*9e50*/  SHF.R.U64 R0, R4, R21, R5 ;  /* 0x0000001504007219 */ /* 0x006fe20000001205 */
[----:B0-----:R-:W-:Y:S01]  /*9e60*/  VIADD R5, R20, 0xffffffff ;  /* 0xffffffff14057836 */ /* 0x001fe20000000000 */
[----:B------:R-:W-:-:S03]  /*9e70*/  LOP3.LUT R153, R10, R153, RZ, 0xc0, !PT ;  /* 0x000000990a997212 */ /* 0x000fc600078ec0ff */
[----:B------:R-:W-:Y:S01]  /*9e80*/  IMAD.MOV R3, RZ, RZ, -R0 ;  /* 0x000000ffff037224 */ /* 0x000fe200078e0a00 */
[----:B------:R-:W-:Y:S01]  /*9e90*/  LOP3.LUT R5, R12, R5, RZ, 0xc0, !PT ;  /* 0x000000050c057212 */ /* 0x000fe200078ec0ff */
[----:B------:R-:W-:Y:S02]  /*9ea0*/  IMAD R153, R28, R0, R153 ;  /* 0x000000001c997224 */ /* 0x000fe400078e0299 */
[----:B---3--:R-:W-:Y:S02]  /*9eb0*/  IMAD R0, R3, R25, R14 ;  /* 0x0000001903007224 */ /* 0x008fe400078e020e */
[----:B------:R-:W-:Y:S02]  /*9ec0*/  @P0 IMAD R26, R15, R13, R24 ;  /* 0x0000000d0f1a0224 */ /* 0x000fe400078e0218 */
[----:B------:R-:W-:Y:S02]  /*9ed0*/  IMAD R4, R0, R20, R5 ;  /* 0x0000001400047224 */ /* 0x000fe400078e0205 */
[----:B------:R-:W-:-:S02]  /*9ee0*/  IMAD R153, R153, R27, R26 ;  /* 0x0000001b99997224 */ /* 0x000fc400078e021a */
[----:B------:R-:W-:-:S03]  /*9ef0*/  IMAD.MOV.U32 R3, RZ, RZ, 0x1 ;  /* 0x00000001ff037424 */ /* 0x000fc600078e00ff */
[----:B------:R-:W-:Y:S02]  /*9f00*/  SEL R152, R4, R153, !P0 ;  /* 0x0000009904987207 */ /* 0x000fe40004000000 */
[----:B------:R-:W-:Y:S02]  /*9f10*/  PRMT R0, R3, 0x7610, R0 ;  /* 0x0000761003007816 */ /* 0x000fe40000000000 */
[----:B------:R-:W-:-:S07]  /*9f20*/  SEL R153, R153, R4, !P0 ;  /* 0x0000000499997207 */ /* 0x000fce0004000000 */
.L_x_283:
[----:B------:R-:W-:-:S13]  /*9f30*/  LOP3.LUT P0, RZ, R0, 0xff, RZ, 0xc0, !PT ;  /* 0x000000ff00ff7812 */ /* 0x000fda000780c0ff */
[----:B------:R-:W-:Y:S05]  /*9f40*/  @P0 BRA `(.L_x_286) ;  /* 0xffffff6c00f80947 */ /* 0x000fea000383ffff */
[----:B------:R-:W-:Y:S05]  /*9f50*/  EXIT ;  /* 0x000000000000794d */ /* 0x000fea0003800000 */
.L_x_3:
[----:B0-----:R-:W-:Y:S01]  /*9f60*/  ULDC.64 UR4, c[0x0][0x650] ;  /* 0x0001940000047ab9 */ /* 0x001fe20000000a00 */
        /* <DEDUP_REMOVED lines=25> */
.L_x_288:
[--C-:B------:R-:W-:Y:S01]  /*a100*/  SHF.R.U64 R12, R10, R14, R11.reuse ;  /* 0x0000000e0a0c7219 */ /* 0x100fe2000000120b */
[----:B------:R-:W0:Y:S01]  /*a110*/  LDC R22, c[0x0][0x618] ;  /* 0x00018600ff167b82 */ /* 0x000e220000000800 */
[----:B------:R-:W-:Y:S01]  /*a120*/  I2FP.F32.U32 R6, R4 ;  /* 0x0000000400067245 */ /* 0x000fe20000201000 */
[----:B------:R-:W-:Y:S01]  /*a130*/  ULDC UR4, c[0x0][0x150] ;  /* 0x0000540000047ab9 */ /* 0x000fe20000000800 */
[----:B------:R-:W-:Y:S02]  /*a140*/  SHF.R.U32.HI R5, RZ, R14, R11 ;  /* 0x0000000eff057219 */ /* 0x000fe4000001160b */
[----:B------:R-:W-:Y:S01]  /*a150*/  IADD3 R9, P0, RZ, -R12, RZ ;  /* 0x8000000cff097210 */ /* 0x000fe20007f1e0ff */
[----:B------:R-:W-:Y:S01]  /*a160*/  FMUL R11, R6, UR4 ;  /* 0x00000004060b7c20 */ /* 0x000fe20008400000 */
[----:B------:R-:W-:Y:S01]  /*a170*/  ULDC UR4, c[0x0][0x154] ;  /* 0x0000550000047ab9 */ /* 0x000fe20000000800 */
[----:B------:R-:W1:Y:S02]  /*a180*/  LDC.64 R24, c[0x0][0x640] ;  /* 0x00019000ff187b82 */ /* 0x000e640000000a00 */
[----:B------:R-:W-:-:S02]  /*a190*/  IMAD.X R5, RZ, RZ, ~R5, P0 ;  /* 0x000000ffff057224 */ /* 0x000fc400000e0e05 */
[----:B------:R-:W2:Y:S01]  /*a1a0*/  F2I.U32.TRUNC.NTZ R11, R11 ;  /* 0x0000000b000b7305 */ /* 0x000ea2000020f000 */
[----:B------:R-:W-:-:S03]  /*a1b0*/  IMAD.WIDE.U32 R6, R9, R20, R16 ;  /* 0x0000001409067225 */ /* 0x000fc600078e0010 */
[----:B------:R-:W3:Y:S01]  /*a1c0*/  LDC R13, c[0x0][0x144] ;  /* 0x00005100ff0d7b82 */ /* 0x000ee20000000800 */
[----:B------:R-:W-:-:S04]  /*a1d0*/  IMAD R8, R5, R20, RZ ;  /* 0x0000001405087224 */ /* 0x000fc800078e02ff */
[----:B------:R-:W-:Y:S02]  /*a1e0*/  IMAD R5, R9, R21, R8 ;  /* 0x0000001509057224 */ /* 0x000fe400078e0208 */
[----:B------:R-:W-:Y:S01]  /*a1f0*/  IMAD.MOV.U32 R8, RZ, RZ, -0x1 ;  /* 0xffffffffff087424 */ /* 0x000fe200078e00ff */
[----:B------:R-:W4:Y:S01]  /*a200*/  LDC R14, c[0x0][0x608] ;  /* 0x00018200ff0e7b82 */ /* 0x000f220000000800 */
[----:B------:R-:W-:Y:S01]  /*a210*/  IMAD.IADD R5, R7, 0x1, R5 ;  /* 0x0000000107057824 */ /* 0x000fe200078e0205 */
[----:B------:R-:W-:-:S04]  /*a220*/  I2FP.F32.U32 R7, R3 ;  /* 0x0000000300077245 */ /* 0x000fc80000201000 */
[-C--:B0-----:R-:W-:Y:S01]  /*a230*/  SHF.R.U64 R10, R6, R22.reuse, R5 ;  /* 0x00000016060a7219 */ /* 0x081fe20000001205 */
[----:B--2---:R-:W-:Y:S01]  /*a240*/  IMAD.MOV R6, RZ, RZ, -R11 ;  /* 0x000000ffff067224 */ /* 0x004fe200078e0a0b */
[----:B------:R-:W0:Y:S01]  /*a250*/  LDC R9, c[0x0][0x658] ;  /* 0x00019600ff097b82 */ /* 0x000e220000000800 */
[----:B-1----:R-:W-:Y:S01]  /*a260*/  ISETP.NE.U32.AND P0, PT, R24, RZ, PT ;  /* 0x000000ff1800720c */ /* 0x002fe20003f05070 */
[----:B------:R-:W-:Y:S01]  /*a270*/  FMUL R7, R7, UR4 ;  /* 0x0000000407077c20 */ /* 0x000fe20008400000 */
[----:B------:R-:W-:Y:S02]  /*a280*/  SHF.R.U32.HI R5, RZ, R22, R5 ;  /* 0x00000016ff057219 */ /* 0x000fe40000011605 */
[----:B------:R-:W-:-:S03]  /*a290*/  ISETP.NE.AND.EX P0, PT, R25, RZ, PT, P0 ;  /* 0x000000ff1900720c */ /* 0x000fc60003f05300 */
[----:B------:R-:W1:Y:S01]  /*a2a0*/  LDC R20, c[0x0][0x148] ;  /* 0x00005200ff147b82 */ /* 0x000e620000000800 */
[----:B---3--:R-:W-:Y:S02]  /*a2b0*/  IMAD R23, R13, R6, R4 ;  /* 0x000000060d177224 */ /* 0x008fe400078e0204 */
[----:B------:R-:W-:-:S05]  /*a2c0*/  IMAD.MOV.U32 R6, RZ, RZ, 0x1 ;  /* 0x00000001ff067424 */ /* 0x000fca00078e00ff */
[----:B------:R-:W2:Y:S01]  /*a2d0*/  LDC R21, c[0x0][0x600] ;  /* 0x00018000ff157b82 */ /* 0x000ea20000000800 */
[-CC-:B----4-:R-:W-:Y:S02]  /*a2e0*/  SHF.R.U64 R13, R10, R14.reuse, R5.reuse ;  /* 0x0000000e0a0d7219 */ /* 0x190fe40000001205 */
[----:B------:R-:W-:Y:S02]  /*a2f0*/  SHF.R.U32.HI R4, RZ, R14, R5 ;  /* 0x0000000eff047219 */ /* 0x000fe40000011605 */
[----:B------:R3:W4:Y:S03]  /*a300*/  F2I.U32.TRUNC.NTZ R14, R7 ;  /* 0x00000007000e7305 */ /* 0x000726000020f000 */
[----:B------:R-:W1:Y:S01]  /*a310*/  LDC R26, c[0x0][0x648] ;  /* 0x00019200ff1a7b82 */ /* 0x000e620000000800 */
[-C--:B0-----:R-:W-:Y:S02]  /*a320*/  SHF.R.U64 R15, R13, R9.reuse, R4 ;  /* 0x000000090d0f7219 */ /* 0x081fe40000001204 */
[----:B------:R-:W-:-:S02]  /*a330*/  SHF.L.U32 R8, R8, R9, RZ ;  /* 0x0000000908087219 */ /* 0x000fc400000006ff */
[-C--:B------:R-:W-:Y:S01]  /*a340*/  SHF.R.U32.HI R5, RZ, R9.reuse, R4 ;  /* 0x00000009ff057219 */ /* 0x080fe20000011604 */
[----:B------:R-:W-:Y:S01]  /*a350*/  IMAD.MOV.U32 R4, RZ, RZ, R15 ;  /* 0x000000ffff047224 */ /* 0x000fe200078e000f */
[----:B------:R-:W-:Y:S01]  /*a360*/  SHF.L.U32 R22, R6, R9, RZ ;  /* 0x0000000906167219 */ /* 0x000fe200000006ff */
[----:B------:R-:W0:Y:S01]  /*a370*/  LDC R27, c[0x0][0x638] ;  /* 0x00018e00ff1b7b82 */ /* 0x000e220000000800 */
[----:B------:R-:W-:-:S07]  /*a380*/  LOP3.LUT R28, RZ, R8, RZ, 0x33, !PT ;  /* 0x00000008ff1c7212 */ /* 0x000fce00078e33ff */
        /* <DEDUP_REMOVED lines=12> */
.L_x_289:
[----:B------:R-:W-:Y:S01]  /*a450*/  ISETP.NE.AND P0, PT, R2, 0x1, PT ;  /* 0x000000010200780c */ /* 0x000fe20003f05270 */
[----:B--2---:R-:W-:Y:S01]  /*a460*/  VIADD R7, R21, 0xffffffff ;  /* 0xffffffff15077836 */ /* 0x004fe20000000000 */
[----:B-1----:R-:W-:Y:S01]  /*a470*/  SHF.R.U64 R5, R4, R26, R5 ;  /* 0x0000001a04057219 */ /* 0x002fe20000001205 */
[----:B------:R-:W-:Y:S01]  /*a480*/  IMAD.MOV R14, RZ, RZ, -R14 ;  /* 0x000000ffff0e7224 */ /* 0x000fe200078e0a0e */
[----:B------:R-:W-:Y:S01]  /*a490*/  LOP3.LUT R4, R13, R28, RZ, 0xc0, !PT ;  /* 0x0000001c0d047212 */ /* 0x000fe200078ec0ff */
[----:B------:R-:W-:Y:S01]  /*a4a0*/  IMAD.MOV.U32 R8, RZ, RZ, R12 ;  /* 0x000000ffff087224 */ /* 0x000fe200078e000c */
[----:B------:R-:W-:Y:S01]  /*a4b0*/  LOP3.LUT R10, R10, R7, RZ, 0xc0, !PT ;  /* 0x000000070a0a7212 */ /* 0x000fe200078ec0ff */
[----:B------:R-:W-:Y:S02]  /*a4c0*/  IMAD.MOV R6, RZ, RZ, -R5 ;  /* 0x000000ffff067224 */ /* 0x000fe400078e0a05 */
[----:B------:R-:W-:-:S04]  /*a4d0*/  IMAD R4, R22, R5, R4 ;  /* 0x0000000516047224 */ /* 0x000fc800078e0204 */
[----:B------:R-:W-:Y:S02]  /*a4e0*/  @P0 IMAD R23, R20, R14, R3 ;  /* 0x0000000e14170224 */ /* 0x000fe400078e0203 */
[----:B0-----:R-:W-:Y:S02]  /*a4f0*/  IMAD R3, R6, R27, R15 ;  /* 0x0000001b06037224 */ /* 0x001fe400078e020f */
[----:B------:R-:W-:Y:S02]  /*a500*/  IMAD R7, R4, R29, R23 ;  /* 0x0000001d04077224 */ /* 0x000fe400078e0217 */
[----:B------:R-:W-:Y:S02]  /*a510*/  IMAD R4, R3, R21, R10 ;  /* 0x0000001503047224 */ /* 0x000fe400078e020a */
[----:B------:R-:W-:-:S03]  /*a520*/  IMAD.MOV.U32 R6, RZ, RZ, 0x1 ;  /* 0x00000001ff067424 */ /* 0x000fc600078e00ff */
[----:B------:R-:W-:Y:S02]  /*a530*/  SEL R9, R4, R7, !P0 ;  /* 0x0000000704097207 */ /* 0x000fe40004000000 */
[----:B------:R-:W-:-:S07]  /*a540*/  SEL R7, R7, R4, !P0 ;  /* 0x0000000407077207 */ /* 0x000fce0004000000 */
.L_x_287:
[----:B------:R-:W-:-:S08]  /*a550*/  NOP ;  /* 0x0000000000007918 */ /* 0x000fd00000000000 */
[----:B------:R-:W0:-:S00]  /*a560*/  USETMAXREG.DEALLOC.CTAPOOL 0x28 ;  /* 0x00000028000079c8 */ /* 0x000e0000080e0500 */
[----:B0-----:R-:W-:-:S13]  /*a570*/  ISETP.NE.AND P0, PT, R0, RZ, PT ;  /* 0x000000ff0000720c */ /* 0x001fda0003f05270 */
[----:B------:R-:W-:Y:S05]  /*a580*/  @P0 EXIT ;  /* 0x000000000000094d */ /* 0x000fea0003800000 */
[----:B------:R-:W-:Y:S01]  /*a590*/  LOP3.LUT P0, RZ, R6, 0xff, RZ, 0xc0, !PT ;  /* 0x000000ff06ff7812 */ /* 0x000fe2000780c0ff */
[----:B------:R-:W-:Y:S02]  /*a5a0*/  IMAD.MOV.U32 R3, RZ, RZ, 0x1 ;  /* 0x00000001ff037424 */ /* 0x000fe400078e00ff */
[----:B------:R-:W-:-:S10]  /*a5b0*/  IMAD.MOV.U32 R0, RZ, RZ, RZ ;  /* 0x000000ffff007224 */ /* 0x000fd400078e00ff */
[----:B------:R-:W-:Y:S05]  /*a5c0*/  @!P0 BRA `(.L_x_290) ;  /* 0x0000000c00348947 */ /* 0x000fea0003800000 */
[----:B------:R-:W0:Y:S01]  /*a5d0*/  LDC R0, c[0x0][0x28c] ;  /* 0x0000a300ff007b82 */ /* 0x000e220000000800 */
[----:B------:R-:W-:Y:S01]  /*a5e0*/  ULDC UR5, c[0x0][0x600] ;  /* 0x0001800000057ab9 */ /* 0x000fe20000000800 */
[----:B------:R-:W-:Y:S01]  /*a5f0*/  ULDC UR4, c[0x0][0xc] ;  /* 0x0000030000047ab9 */ /* 0x000fe20000000800 */
[----:B------:R-:W-:Y:S01]  /*a600*/  UIADD3 UR16, UR5, -0x1, URZ ;  /* 0xffffffff05107890 */ /* 0x000fe2000fffe03f */
[C---:B------:R-:W-:Y:S01]  /*a610*/  LOP3.LUT P2, RZ, R18.reuse, 0x7f, RZ, 0xc0, !PT ;  /* 0x0000007f12ff7812 */ /* 0x040fe2000784c0ff */
[----:B------:R-:W-:Y:S01]  /*a620*/  ULDC UR6, c[0x0][0x658] ;  /* 0x0001960000067ab9 */ /* 0x000fe20000000800 */
[----:B------:R-:W-:Y:S01]  /*a630*/  ULDC UR5, c[0x0][0x10] ;  /* 0x0000040000057ab9 */ /* 0x000fe20000000800 */
[----:B------:R-:W-:Y:S01]  /*a640*/  UMOV UR7, 0xffffffff ;  /* 0xffffffff00077882 */ /* 0x000fe20000000000 */
[----:B------:R-:W-:Y:S01]  /*a650*/  UMOV UR8, 0x1 ;  /* 0x0000000100087882 */ /* 0x000fe20000000000 */
[----:B------:R-:W-:Y:S01]  /*a660*/  UIMAD.WIDE.U32 UR4, UR4, UR5, URZ ;  /* 0x00000005040472a5 */ /* 0x000fe2000f8e003f */
[----:B------:R-:W-:Y:S01]  /*a670*/  LOP3.LUT P0, RZ, R18, 0x1f, RZ, 0xc0, !PT ;  /* 0x0000001f12ff7812 */ /* 0x000fe2000780c0ff */
[----:B------:R-:W-:Y:S01]  /*a680*/  USHF.L.U32 UR7, UR7, UR6, URZ ;  /* 0x0000000607077299 */ /* 0x000fe2000800063f */
[----:B------:R-:W-:Y:S01]  /*a690*/  BSSY B0, `(.L_x_290) ;  /* 0x00000c0000007945 */ /* 0x000fe20003800000 */
[----:B------:R-:W-:Y:S01]  /*a6a0*/  USHF.L.U32 UR18, UR8, UR6, URZ ;  /* 0x0000000608127299 */ /* 0x000fe2000800063f */
[----:B------:R-:W-:Y:S01]  /*a6b0*/  IMAD.MOV.U32 R11, RZ, RZ, 0x1 ;  /* 0x00000001ff0b7424 */ /* 0x000fe200078e00ff */
[----:B------:R-:W-:Y:S01]  /*a6c0*/  LOP3.LUT R18, R19, 0x2, RZ, 0xfc, !PT ;  /* 0x0000000213127812 */ /* 0x000fe200078efcff */
[----:B------:R-:W-:Y:S01]  /*a6d0*/  ULDC UR6, c[0x0][0x14] ;  /* 0x0000050000067ab9 */ /* 0x000fe20000000800 */
[----:B------:R-:W-:Y:S01]  /*a6e0*/  PLOP3.LUT P0, PT, P0, P2, PT, 0x8a, 0x0 ;  /* 0x000000000000781c */ /* 0x000fe20000705172 */
[----:B------:R-:W-:-:S02]  /*a6f0*/  UIMAD.WIDE.U32 UR20, UR4, UR6, URZ ;  /* 0x00000006041472a5 */ /* 0x000fc4000f8e003f */
[----:B------:R-:W-:Y:S02]  /*a700*/  UIMAD UR13, UR5, UR6, URZ ;  /* 0x00000006050d72a4 */ /* 0x000fe4000f8e023f */
[----:B------:R-:W-:Y:S01]  /*a710*/  ULOP3.LUT UR17, URZ, UR7, URZ, 0x33, !UPT ;  /* 0x000000073f117292 */ /* 0x000fe2000f8e333f */
[----:B0-----:R-:W-:Y:S01]  /*a720*/  VIADD R0, R0, 0x1f ;  /* 0x0000001f00007836 */ /* 0x001fe20000000000 */
[----:B------:R-:W-:Y:S01]  /*a730*/  UIADD3 UR13, UR21, UR13, URZ ;  /* 0x0000000d150d7290 */ /* 0x000fe2000fffe03f */
[----:B------:R-:W-:-:S03]  /*a740*/  ULDC.64 UR22, c[0x0][0x198] ;  /* 0x0000660000167ab9 */ /* 0x000fc60000000a00 */
[----:B------:R-:W-:-:S04]  /*a750*/  SHF.R.S32.HI R3, RZ, 0x1f, R0 ;  /* 0x0000001fff037819 */ /* 0x000fc80000011400 */
[----:B------:R-:W-:Y:S01]  /*a760*/  LEA.HI R3, R3, R0, RZ, 0x5 ;  /* 0x0000000003037211 */ /* 0x000fe200078f28ff */
[----:B------:R-:W-:-:S03]  /*a770*/  IMAD.MOV.U32 R0, RZ, RZ, RZ ;  /* 0x000000ffff007224 */ /* 0x000fc600078e00ff */
[----:B------:R-:W-:Y:S01]  /*a780*/  SHF.R.S32.HI R13, RZ, 0x5, R3 ;  /* 0x00000005ff0d7819 */ /* 0x000fe20000011403 */
[----:B------:R-:W-:-:S04]  /*a790*/  IMAD.MOV.U32 R3, RZ, RZ, 0x1 ;  /* 0x00000001ff037424 */ /* 0x000fc800078e00ff */
[----:B------:R-:W-:-:S07]  /*a7a0*/  VIADD R10, R13, 0x1 ;  /* 0x000000010d0a7836 */ /* 0x000fce0000000000 */
.L_x_302:
[----:B------:R-:W-:-:S03]  /*a7b0*/  UMOV UR4, 0xffffffff ;  /* 0xffffffff00047882 */ /* 0x000fc60000000000 */
[----:B------:R-:W-:Y:S05]  /*a7c0*/  BRA.DIV UR4, `(.L_x_291) ;  /* 0x0000000e04a07947 */ /* 0x000fea000b800000 */
[----:B------:R-:W-:-:S13]  /*a7d0*/  ELECT P6, URZ, PT ;  /* 0x00000000003f782f */ /* 0x000fda00038c0000 */
.L_x_313:
[----:B------:R-:W0:Y:S01]  /*a7e0*/  LDC R4, c[0x0][0x28c] ;  /* 0x0000a300ff047b82 */ /* 0x000e220000000800 */
[----:B------:R-:W-:Y:S01]  /*a7f0*/  BSSY B1, `(.L_x_292) ;  /* 0x0000037000017945 */ /* 0x000fe20003800000 */
[----:B0-----:R-:W-:-:S13]  /*a800*/  ISETP.LT.OR P6, PT, R4, 0x1, !P6 ;  /* 0x000000010400780c */ /* 0x001fda00077c1670 */
[----:B------:R-:W-:Y:S05]  /*a810*/  @P6 BRA `(.L_x_293) ;  /* 0x0000000000d06947 */ /* 0x000fea0003800000 */
[----:B------:R-:W-:Y:S02]  /*a820*/  IMAD.SHL.U32 R14, R9, 0x100, RZ ;  /* 0x00000100090e7824 */ /* 0x000fe400078e00ff */
[----:B------:R-:W-:Y:S02]  /*a830*/  IMAD.SHL.U32 R15, R7, 0x80, RZ ;  /* 0x00000080070f7824 */ /* 0x000fe400078e00ff */
[----:B------:R-:W-:Y:S02]  /*a840*/  IMAD.MOV.U32 R20, RZ, RZ, RZ ;  /* 0x000000ffff147224 */ /* 0x000fe400078e00ff */
[----:B------:R-:W-:Y:S02]  /*a850*/  IMAD.MOV.U32 R4, RZ, RZ, R10 ;  /* 0x000000ffff047224 */ /* 0x000fe400078e000a */
[----:B------:R-:W-:Y:S02]  /*a860*/  IMAD.MOV.U32 R5, RZ, RZ, R3 ;  /* 0x000000ffff057224 */ /* 0x000fe400078e0003 */
[----:B------:R-:W-:-:S07]  /*a870*/  IMAD.MOV.U32 R6, RZ, RZ, R0 ;  /* 0x000000ffff067224 */ /* 0x000fce00078e0000 */
.L_x_297:
[----:B------:R-:W0:Y:S01]  /*a880*/  S2R R12, SR_CgaCtaId ;  /* 0x00000000000c7919 */ /* 0x000e220000008800 */
[----:B------:R-:W-:Y:S01]  /*a890*/  MOV R7, 0x400 ;  /* 0x0000040000077802 */ /* 0x000fe20000000f00 */
[----:B------:R-:W1:Y:S03]  /*a8a0*/  @!P2 LDC R9, c[0x0][0x500] ;  /* 0x00014000ff09ab82 */ /* 0x000e660000000800 */
[----:B0-----:R-:W-:Y:S02]  /*a8b0*/  LEA R21, R12, R7, 0x18 ;  /* 0x000000070c157211 */ /* 0x001fe400078ec0ff */
[----:B------:R-:W-:-:S03]  /*a8c0*/  SHF.L.U32 R7, R5, 0x1f, RZ ;  /* 0x0000001f05077819 */ /* 0x000fc600000006ff */
[----:B------:R-:W-:-:S04]  /*a8d0*/  IMAD R12, R6, 0x8, R21 ;  /* 0x00000008060c7824 */ /* 0x000fc800078e0215 */
[----:B------:R-:W0:Y:S02]  /*a8e0*/  SYNCS.PHASECHK.TRANS64.TRYWAIT P1, [R12+URZ+0x20], R7 ;  /* 0x000020070c0075a7 */ /* 0x000e24000802017f */
[----:B01----:R-:W-:Y:S05]  /*a8f0*/  @!P1 BRA `(.L_x_294) ;  /* 0x0000000c00749947 */ /* 0x003fea0003800000 */
.L_x_314:
[----:B0-----:R-:W-:Y:S01]  /*a900*/  PRMT R7, R18, 0x9910, RZ ;  /* 0x0000991012077816 */ /* 0x001fe200000000ff */
[----:B------:R0:W-:Y:S03]  /*a910*/  @!P2 SYNCS.ARRIVE.TRANS64 RZ, [R12+URZ], R9 ;  /* 0x000000090cffa9a7 */ /* 0x0001e6000800003f */
[----:B------:R-:W-:-:S13]  /*a920*/  ISETP.NE.AND P1, PT, R7, 0x2, PT ;  /* 0x000000020700780c */ /* 0x000fda0003f25270 */
[----:B0-----:R-:W-:Y:S05]  /*a930*/  @P1 BRA `(.L_x_295) ;  /* 0x0000000000041947 */ /* 0x001fea0003800000 */
[----:B------:R-:W-:Y:S01]  /*a940*/  BPT.TRAP 0x1 ;  /* 0x000000040000795c */ /* 0x000fe20000300000 */
.L_x_295:
[----:B------:R-:W-:Y:S05]  /*a950*/  @P0 BRA `(.L_x_296) ;  /* 0x0000000000040947 */ /* 0x000fea0003800000 */
[----:B------:R-:W-:Y:S01]  /*a960*/  BPT.TRAP 0x1 ;  /* 0x000000040000795c */ /* 0x000fe20000300000 */
.L_x_296:
[--C-:B------:R-:W-:Y:S01]  /*a970*/  IMAD R7, R6, 0x4000, R21.reuse ;  /* 0x0000400006077824 */ /* 0x100fe200078e0215 */
[----:B------:R-:W-:Y:S01]  /*a980*/  R2UR UR9, R12 ;  /* 0x000000000c0972ca */ /* 0x000fe200000e0000 */
[----:B------:R-:W-:Y:S01]  /*a990*/  IMAD R21, R6, 0x8000, R21 ;  /* 0x0000800006157824 */ /* 0x000fe200078e0215 */
[----:B------:R-:W-:Y:S01]  /*a9a0*/  UIADD3 UR4, UP0, UR22, 0xf0, URZ ;  /* 0x000000f016047890 */ /* 0x000fe2000ff1e03f */
[----:B------:R-:W-:Y:S01]  /*a9b0*/  VIADD R4, R4, 0xffffffff ;  /* 0xffffffff04047836 */ /* 0x000fe20000000000 */
[----:B------:R-:W-:Y:S01]  /*a9c0*/  R2UR UR5, R7 ;  /* 0x00000000070572ca */ /* 0x000fe200000e0000 */
[----:B------:R-:W-:Y:S01]  /*a9d0*/  UIADD3 UR24, UP1, UR22, 0x1f0, URZ ;  /* 0x000001f016187890 */ /* 0x000fe2000ff3e03f */
[----:B------:R-:W-:Y:S01]  /*a9e0*/  R2UR UR8, R21 ;  /* 0x00000000150872ca */ /* 0x000fe200000e0000 */
[----:B------:R-:W-:Y:S01]  /*a9f0*/  VIADD R6, R6, 0x1 ;  /* 0x0000000106067836 */ /* 0x000fe20000000000 */
[----:B------:R-:W-:Y:S01]  /*aa00*/  R2UR UR11, R15 ;  /* 0x000000000f0b72ca */ /* 0x000fe200000e0000 */
[----:B------:R-:W-:Y:S01]  /*aa10*/  UIADD3.X UR25, URZ, UR23, URZ, UP1, !UPT ;  /* 0x000000173f197290 */ /* 0x000fe20008ffe43f */
[----:B------:R-:W-:Y:S01]  /*aa20*/  R2UR UR10, R20 ;  /* 0x00000000140a72ca */ /* 0x000fe200000e0000 */
[----:B------:R-:W-:Y:S01]  /*aa30*/  UMOV UR6, 0x0 ;  /* 0x0000000000067882 */ /* 0x000fe20000000000 */
[----:B------:R-:W-:Y:S01]  /*aa40*/  R2UR UR12, R8 ;  /* 0x00000000080c72ca */ /* 0x000fe200000e0000 */
[----:B------:R-:W-:Y:S01]  /*aa50*/  UMOV UR7, 0x10000000 ;  /* 0x1000000000077882 */ /* 0x000fe20000000000 */
[----:B------:R-:W-:Y:S01]  /*aa60*/  R2UR UR19, R14 ;  /* 0x000000000e1372ca */ /* 0x000fe200000e0000 */
[----:B------:R-:W-:Y:S01]  /*aa70*/  VIADD R20, R20, 0x20 ;  /* 0x0000002014147836 */ /* 0x000fe20000000000 */
[----:B------:R-:W-:Y:S01]  /*aa80*/  ISETP.GT.AND P3, PT, R4, 0x1, PT ;  /* 0x000000010400780c */ /* 0x000fe20003f64270 */
[----:B------:R-:W-:Y:S01]  /*aa90*/  UIADD3 UR14, UR5, 0x100, URZ ;  /* 0x00000100050e7890 */ /* 0x000fe2000fffe03f */
[----:B------:R-:W-:Y:S01]  /*aaa0*/  ISETP.NE.AND P1, PT, R6, 0x4, PT ;  /* 0x000000040600780c */ /* 0x000fe20003f25270 */
[----:B------:R-:W-:-:S02]  /*aab0*/  UIADD3.X UR5, URZ, UR23, URZ, UP0, !UPT ;  /* 0x000000173f057290 */ /* 0x000fc400087fe43f */
[----:B------:R-:W-:Y:S01]  /*aac0*/  UIADD3 UR15, UR8, 0x10100, URZ ;  /* 0x00010100080f7890 */ /* 0x000fe2000fffe03f */
[----:B------:R-:W-:Y:S02]  /*aad0*/  SEL R12, RZ, 0x1, P1 ;  /* 0x00000001ff0c7807 */ /* 0x000fe40000800000 */
[----:B------:R-:W-:Y:S01]  /*aae0*/  UMOV UR8, UR14 ;  /* 0x0000000e00087c82 */ /* 0x000fe20008000000 */
[----:B------:R-:W-:Y:S02]  /*aaf0*/  SEL R6, R6, RZ, P1 ;  /* 0x000000ff06067207 */ /* 0x000fe40000800000 */
[----:B------:R-:W-:Y:S01]  /*ab00*/  LOP3.LUT R5, R5, R12, RZ, 0x3c, !PT ;  /* 0x0000000c05057212 */ /* 0x000fe200078e3cff */
[----:B------:R0:W-:Y:S02]  /*ab10*/  UTMALDG.3D [UR8], [UR4], desc[UR6] ;  /* 0x00000608040075b4 */ /* 0x0001e40008011000 */
[----:B0-----:R-:W-:Y:S01]  /*ab20*/  UMOV UR8, UR15 ;  /* 0x0000000f00087c82 */ /* 0x001fe20008000000 */
[----:B------:R-:W-:-:S02]  /*ab30*/  UMOV UR11, UR19 ;  /* 0x00000013000b7c82 */ /* 0x000fc40008000000 */
[----:B------:R0:W-:Y:S02]  /*ab40*/  UTMALDG.3D [UR8], [UR24], desc[UR6] ;  /* 0x00000608180075b4 */ /* 0x0001e40008011000 */
[----:B0-----:R-:W-:Y:S05]  /*ab50*/  @P3 BRA `(.L_x_297) ;  /* 0xfffffffc00483947 */ /* 0x001fea000383ffff */
.L_x_293:
[----:B------:R-:W-:Y:S05]  /*ab60*/  BSYNC B1 ;  /* 0x0000000000017941 */ /* 0x000fea0003800000 */
.L_x_292:
[----:B------:R-:W-:Y:S01]  /*ab70*/  LOP3.LUT P3, RZ, R11, 0xff, RZ, 0xc0, !PT ;  /* 0x000000ff0bff7812 */ /* 0x000fe2000786c0ff */
[----:B------:R-:W-:Y:S01]  /*ab80*/  IMAD.IADD R0, R13, 0x1, R0 ;  /* 0x000000010d007824 */ /* 0x000fe200078e0200 */
[----:B------:R-:W-:Y:S01]  /*ab90*/  IADD3 R16, P4, R16, UR20, RZ ;  /* 0x0000001410107c10 */ /* 0x000fe2000ff9e0ff */
[----:B------:R-:W-:Y:S01]  /*aba0*/  ULDC.64 UR4, c[0x0][0x650] ;  /* 0x0001940000047ab9 */ /* 0x000fe20000000a00 */
[----:B------:R-:W-:Y:S01]  /*abb0*/  BSSY B1, `(.L_x_298) ;  /* 0x000006b000017945 */ /* 0x000fe20003800000 */
[----:B------:R-:W-:Y:S01]  /*abc0*/  IMAD.MOV.U32 R7, RZ, RZ, -0x1 ;  /* 0xffffffffff077424 */ /* 0x000fe200078e00ff */
[----:B------:R-:W-:Y:S01]  /*abd0*/  SHF.R.U32.HI R4, RZ, 0x2, R0 ;  /* 0x00000002ff047819 */ /* 0x000fe20000011600 */
[----:B------:R-:W-:Y:S01]  /*abe0*/  IMAD.MOV.U32 R9, RZ, RZ, -0x1 ;  /* 0xffffffffff097424 */ /* 0x000fe200078e00ff */
[----:B------:R-:W-:Y:S01]  /*abf0*/  ISETP.GT.U32.AND P1, PT, R0, 0x3, PT ;  /* 0x000000030000780c */ /* 0x000fe20003f24070 */
[----:B------:R-:W-:Y:S01]  /*ac00*/  IMAD.MOV.U32 R8, RZ, RZ, -0x1 ;  /* 0xffffffffff087424 */ /* 0x000fe200078e00ff */
[----:B------:R-:W-:-:S02]  /*ac10*/  LOP3.LUT R4, R4, 0x1, RZ, 0xc0, !PT ;  /* 0x0000000104047812 */ /* 0x000fc400078ec0ff */
[----:B------:R-:W-:Y:S01]  /*ac20*/  ISETP.LT.U32.AND P1, PT, R13, 0x4, P1 ;  /* 0x000000040d00780c */ /* 0x000fe20000f21070 */
[----:B------:R-:W0:Y:S01]  /*ac30*/  @P3 S2R R6, SR_CgaCtaId ;  /* 0x0000000000063919 */ /* 0x000e220000008800 */
[----:B------:R-:W-:Y:S02]  /*ac40*/  @P3 MOV R5, 0x400 ;  /* 0x0000040000053802 */ /* 0x000fe40000000f00 */
[----:B------:R-:W-:Y:S02]  /*ac50*/  IADD3.X R17, R17, UR13, RZ, P4, !PT ;  /* 0x0000000d11117c10 */ /* 0x000fe4000a7fe4ff */
[----:B------:R-:W-:Y:S02]  /*ac60*/  ISETP.GE.U32.AND P4, PT, R16, UR4, PT ;  /* 0x0000000410007c0c */ /* 0x000fe4000bf86070 */
[----:B------:R-:W-:Y:S02]  /*ac70*/  LOP3.LUT R0, R0, 0x3, RZ, 0xc0, !PT ;  /* 0x0000000300007812 */ /* 0x000fe400078ec0ff */
[----:B------:R-:W-:-:S02]  /*ac80*/  PRMT R11, RZ, 0x7610, R11 ;  /* 0x00007610ff0b7816 */ /* 0x000fc4000000000b */
[----:B0-----:R-:W-:-:S04]  /*ac90*/  @P3 LEA R5, R6, R5, 0x18 ;  /* 0x0000000506053211 */ /* 0x001fc800078ec0ff */
[----:B------:R0:W-:Y:S01]  /*aca0*/  @P3 SYNCS.ARRIVE.TRANS64.A1T0 RZ, [R5+URZ+0x58], RZ ;  /* 0x000058ff05ff39a7 */ /* 0x0001e2000810003f */
[----:B------:R-:W-:Y:S02]  /*acb0*/  ISETP.NE.U32.AND P3, PT, R4, 0x1, PT ;  /* 0x000000010400780c */ /* 0x000fe40003f65070 */
[----:B------:R-:W-:Y:S02]  /*acc0*/  SEL R4, RZ, 0x1, !P1 ;  /* 0x00000001ff047807 */ /* 0x000fe40004800000 */
[----:B------:R-:W-:Y:S02]  /*acd0*/  ISETP.GE.U32.AND.EX P1, PT, R17, UR5, PT, P4 ;  /* 0x0000000511007c0c */ /* 0x000fe4000bf26140 */
[----:B------:R-:W-:-:S04]  /*ace0*/  ISETP.GT.U32.AND P3, PT, R13, 0x3, !P3 ;  /* 0x000000030d00780c */ /* 0x000fc80005f64070 */
[----:B0-----:R-:W-:-:S04]  /*acf0*/  SEL R5, RZ, 0x1, !P3 ;  /* 0x00000001ff057807 */ /* 0x001fc80005800000 */
[--C-:B------:R-:W-:Y:S02]  /*ad00*/  LOP3.LUT R3, R5, R3, R4.reuse, 0x96, !PT ;  /* 0x0000000305037212 */ /* 0x100fe400078e9604 */
[----:B------:R-:W-:Y:S01]  /*ad10*/  PRMT R4, RZ, 0x7610, R4 ;  /* 0x00007610ff047816 */ /* 0x000fe20000000004 */
[----:B------:R-:W-:Y:S06]  /*ad20*/  @P1 BRA `(.L_x_299) ;  /* 0x00000004004c1947 */ /* 0x000fec0003800000 */
[----:B------:R-:W-:Y:S01]  /*ad30*/  ULDC.64 UR4, c[0x0][0x628] ;  /* 0x00018a0000047ab9 */ /* 0x000fe20000000a00 */
[----:B------:R-:W0:Y:S01]  /*ad40*/  S2R R14, SR_CTAID.X ;  /* 0x00000000000e7919 */ /* 0x000e220000002500 */
[----:B------:R-:W-:Y:S01]  /*ad50*/  ISETP.NE.U32.AND P1, PT, RZ, UR4, PT ;  /* 0x00000004ff007c0c */ /* 0x000fe2000bf25070 */
[----:B------:R-:W-:Y:S01]  /*ad60*/  ULDC UR7, c[0x0][0x630] ;  /* 0x00018c0000077ab9 */ /* 0x000fe20000000800 */
[----:B------:R-:W-:Y:S01]  /*ad70*/  IMAD.MOV.U32 R4, RZ, RZ, R16 ;  /* 0x000000ffff047224 */ /* 0x000fe200078e0010 */
[----:B------:R-:W1:Y:S01]  /*ad80*/  S2R R12, SR_CTAID.Y ;  /* 0x00000000000c7919 */ /* 0x000e620000002600 */
[----:B------:R-:W-:Y:S01]  /*ad90*/  ISETP.NE.AND.EX P1, PT, RZ, UR5, PT, P1 ;  /* 0x00000005ff007c0c */ /* 0x000fe2000bf25310 */
[----:B------:R-:W-:-:S12]  /*ada0*/  IMAD.MOV.U32 R5, RZ, RZ, R17 ;  /* 0x000000ffff057224 */ /* 0x000fd800078e0011 */
[----:B------:R-:W-:Y:S05]  /*adb0*/  @!P1 BRA `(.L_x_300) ;  /* 0x0000000000289947 */ /* 0x000fea0003800000 */
[----:B------:R-:W-:Y:S02]  /*adc0*/  ULDC UR6, c[0x0][0x634] ;  /* 0x00018d0000067ab9 */ /* 0x000fe40000000800 */
[----:B------:R-:W-:-:S05]  /*add0*/  IADD3 R9, P1, R16, UR6, RZ ;  /* 0x0000000610097c10 */ /* 0x000fca000ff3e0ff */
[----:B------:R-:W-:-:S04]  /*ade0*/  IMAD.X R15, RZ, RZ, R17, P1 ;  /* 0x000000ffff0f7224 */ /* 0x000fc800008e0611 */
[----:B------:R-:W-:-:S04]  /*adf0*/  IMAD.WIDE.U32 R6, R15, UR4, RZ ;  /* 0x000000040f067c25 */ /* 0x000fc8000f8e00ff */
[----:B------:R-:W-:-:S04]  /*ae00*/  IMAD.WIDE.U32 R6, P1, R9, UR5, R6 ;  /* 0x0000000509067c25 */ /* 0x000fc8000f820006 */
[----:B------:R-:W-:-:S04]  /*ae10*/  IMAD.WIDE.U32 R8, R9, UR4, RZ ;  /* 0x0000000409087c25 */ /* 0x000fc8000f8e00ff */
[----:B------:R-:W-:Y:S01]  /*ae20*/  IMAD.X R5, RZ, RZ, RZ, P1 ;  /* 0x000000ffff057224 */ /* 0x000fe200008e06ff */
[----:B------:R-:W-:Y:S01]  /*ae30*/  IADD3 RZ, P1, R9, R6, RZ ;  /* 0x0000000609ff7210 */ /* 0x000fe20007f3e0ff */
[----:B------:R-:W-:-:S04]  /*ae40*/  IMAD.MOV.U32 R4, RZ, RZ, R7 ;  /* 0x000000ffff047224 */ /* 0x000fc800078e0007 */
[----:B------:R-:W-:-:S08]  /*ae50*/  IMAD.WIDE.U32.X R4, R15, UR5, R4, P1 ;  /* 0x000000050f047c25 */ /* 0x000fd000088e0404 */
.L_x_300:
[--C-:B------:R-:W-:Y:S01]  /*ae60*/  SHF.R.U64 R8, R4, UR7, R5.reuse ;  /* 0x0000000704087c19 */ /* 0x100fe20008001205 */
[----:B------:R-:W-:Y:S01]  /*ae70*/  ULDC.64 UR4, c[0x0][0x620] ;  /* 0x0001880000047ab9 */ /* 0x000fe20000000a00 */
[----:B------:R-:W-:Y:S01]  /*ae80*/  SHF.R.U32.HI R4, RZ, UR7, R5 ;  /* 0x00000007ff047c19 */ /* 0x000fe20008011605 */
[----:B------:R-:W2:Y:S01]  /*ae90*/  LDC R25, c[0x0][0x144] ;  /* 0x00005100ff197b82 */ /* 0x000ea20000000800 */
[----:B------:R-:W-:Y:S01]  /*aea0*/  IADD3 R7, P1, RZ, -R8, RZ ;  /* 0x80000008ff077210 */ /* 0x000fe20007f3e0ff */
[----:B------:R-:W-:Y:S01]  /*aeb0*/  ULDC.64 UR8, c[0x0][0x640] ;  /* 0x0001900000087ab9 */ /* 0x000fe20000000a00 */
[----:B0-----:R-:W-:Y:S01]  /*aec0*/  I2FP.F32.U32 R9, R14 ;  /* 0x0000000e00097245 */ /* 0x001fe20000201000 */
[----:B------:R-:W-:Y:S02]  /*aed0*/  ULDC UR6, c[0x0][0x608] ;  /* 0x0001820000067ab9 */ /* 0x000fe40000000800 */
[----:B------:R-:W-:Y:S01]  /*aee0*/  IMAD.X R4, RZ, RZ, ~R4, P1 ;  /* 0x000000ffff047224 */ /* 0x000fe200008e0e04 */
[----:B------:R-:W-:Y:S01]  /*aef0*/  ISETP.NE.U32.AND P1, PT, RZ, UR8, PT ;  /* 0x00000008ff007c0c */ /* 0x000fe2000bf25070 */
[----:B------:R-:W0:Y:S02]  /*af00*/  LDC R21, c[0x0][0x148] ;  /* 0x00005200ff157b82 */ /* 0x000e240000000800 */
[----:B------:R-:W-:Y:S01]  /*af10*/  IMAD R6, R4, UR4, RZ ;  /* 0x0000000404067c24 */ /* 0x000fe2000f8e02ff */
[----:B------:R-:W-:Y:S01]  /*af20*/  ISETP.NE.AND.EX P1, PT, RZ, UR9, PT, P1 ;  /* 0x00000009ff007c0c */ /* 0x000fe2000bf25310 */
[----:B------:R-:W-:Y:S01]  /*af30*/  IMAD.WIDE.U32 R4, R7, UR4, R16 ;  /* 0x0000000407047c25 */ /* 0x000fe2000f8e0010 */
[----:B------:R-:W-:-:S03]  /*af40*/  ULDC UR4, c[0x0][0x150] ;  /* 0x0000540000047ab9 */ /* 0x000fc60000000800 */
[----:B------:R-:W-:Y:S02]  /*af50*/  IMAD R7, R7, UR5, R6 ;  /* 0x0000000507077c24 */ /* 0x000fe4000f8e0206 */
[----:B------:R-:W-:Y:S01]  /*af60*/  FMUL R6, R9, UR4 ;  /* 0x0000000409067c20 */ /* 0x000fe20008400000 */
[----:B------:R-:W-:Y:S01]  /*af70*/  ULDC UR4, c[0x0][0x618] ;  /* 0x0001860000047ab9 */ /* 0x000fe20000000800 */
[----:B------:R-:W-:Y:S01]  /*af80*/  ULDC UR5, c[0x0][0x154] ;  /* 0x0000550000057ab9 */ /* 0x000fe20000000800 */
[----:B------:R-:W-:-:S03]  /*af90*/  IMAD.IADD R5, R5, 0x1, R7 ;  /* 0x0000000105057824 */ /* 0x000fc600078e0207 */
[----:B------:R-:W3:Y:S02]  /*afa0*/  F2I.U32.TRUNC.NTZ R6, R6 ;  /* 0x0000000600067305 */ /* 0x000ee4000020f000 */
[----:B------:R-:W-:Y:S02]  /*afb0*/  SHF.R.U64 R9, R4, UR4, R5 ;  /* 0x0000000404097c19 */ /* 0x000fe40008001205 */
[----:B-1----:R-:W-:-:S05]  /*afc0*/  I2FP.F32.U32 R4, R12 ;  /* 0x0000000c00047245 */ /* 0x002fca0000201000 */
[----:B------:R-:W-:Y:S01]  /*afd0*/  FMUL R22, R4, UR5 ;  /* 0x0000000504167c20 */ /* 0x000fe20008400000 */
[----:B------:R-:W-:Y:S01]  /*afe0*/  SHF.R.U32.HI R4, RZ, UR4, R5 ;  /* 0x00000004ff047c19 */ /* 0x000fe20008011605 */
[----:B------:R-:W-:-:S03]  /*aff0*/  ULDC UR4, c[0x0][0x658] ;  /* 0x0001960000047ab9 */ /* 0x000fc60000000800 */
[--C-:B------:R-:W-:Y:S01]  /*b000*/  SHF.R.U64 R20, R9, UR6, R4.reuse ;  /* 0x0000000609147c19 */ /* 0x100fe20008001204 */
[----:B------:R-:W1:Y:S01]  /*b010*/  F2I.U32.TRUNC.NTZ R22, R22 ;  /* 0x0000001600167305 */ /* 0x000e62000020f000 */
[----:B------:R-:W-:Y:S01]  /*b020*/  SHF.R.U32.HI R5, RZ, UR6, R4 ;  /* 0x00000006ff057c19 */ /* 0x000fe20008011604 */
[----:B---3--:R-:W-:-:S03]  /*b030*/  IMAD.MOV R6, RZ, RZ, -R6 ;  /* 0x000000ffff067224 */ /* 0x008fc600078e0a06 */
[--C-:B------:R-:W-:Y:S01]  /*b040*/  SHF.R.U64 R15, R20, UR4, R5.reuse ;  /* 0x00000004140f7c19 */ /* 0x100fe20008001205 */
[----:B--2---:R-:W-:Y:S01]  /*b050*/  IMAD R14, R25, R6, R14 ;  /* 0x00000006190e7224 */ /* 0x004fe200078e020e */
[----:B------:R-:W-:-:S03]  /*b060*/  SHF.R.U32.HI R23, RZ, UR4, R5 ;  /* 0x00000004ff177c19 */ /* 0x000fc60008011605 */
[----:B------:R-:W-:Y:S02]  /*b070*/  IMAD.MOV.U32 R4, RZ, RZ, R15 ;  /* 0x000000ffff047224 */ /* 0x000fe400078e000f */
[----:B------:R-:W-:Y:S01]  /*b080*/  IMAD.MOV.U32 R5, RZ, RZ, R23 ;  /* 0x000000ffff057224 */ /* 0x000fe200078e0017 */
[----:B-1----:R-:W-:Y:S06]  /*b090*/  @!P1 BRA `(.L_x_301) ;  /* 0x0000000000289947 */ /* 0x002fec0003800000 */
[----:B------:R-:W-:Y:S02]  /*b0a0*/  ULDC UR4, c[0x0][0x64c] ;  /* 0x0001930000047ab9 */ /* 0x000fe40000000800 */
[----:B------:R-:W-:-:S05]  /*b0b0*/  IADD3 R5, P1, R15, UR4, RZ ;  /* 0x000000040f057c10 */ /* 0x000fca000ff3e0ff */
[----:B------:R-:W-:-:S04]  /*b0c0*/  IMAD.X R23, RZ, RZ, R23, P1 ;  /* 0x000000ffff177224 */ /* 0x000fc800008e0617 */
[----:B------:R-:W-:-:S04]  /*b0d0*/  IMAD.WIDE.U32 R6, R23, UR8, RZ ;  /* 0x0000000817067c25 */ /* 0x000fc8000f8e00ff */
[----:B------:R-:W-:-:S04]  /*b0e0*/  IMAD.WIDE.U32 R6, P1, R5, UR9, R6 ;  /* 0x0000000905067c25 */ /* 0x000fc8000f820006 */
[----:B------:R-:W-:-:S04]  /*b0f0*/  IMAD.WIDE.U32 R4, R5, UR8, RZ ;  /* 0x0000000805047c25 */ /* 0x000fc8000f8e00ff */
[----:B------:R-:W-:Y:S01]  /*b100*/  IMAD.MOV.U32 R4, RZ, RZ, R7 ;  /* 0x000000ffff047224 */ /* 0x000fe200078e0007 */
[----:B------:R-:W-:Y:S01]  /*b110*/  IADD3 RZ, P3, R5, R6, RZ ;  /* 0x0000000605ff7210 */ /* 0x000fe20007f7e0ff */
[----:B------:R-:W-:-:S04]  /*b120*/  IMAD.X R5, RZ, RZ, RZ, P1 ;  /* 0x000000ffff057224 */ /* 0x000fc800008e06ff */
[----:B------:R-:W-:-:S08]  /*b130*/  IMAD.WIDE.U32.X R4, R23, UR9, R4, P3 ;  /* 0x0000000917047c25 */ /* 0x000fd000098e0404 */
.L_x_301:
[----:B------:R-:W-:Y:S01]  /*b140*/  ISETP.NE.AND P1, PT, R2, 0x1, PT ;  /* 0x000000010200780c */ /* 0x000fe20003f25270 */
[----:B------:R-:W-:Y:S01]  /*b150*/  ULDC UR4, c[0x0][0x648] ;  /* 0x0001920000047ab9 */ /* 0x000fe20000000800 */
[----:B------:R-:W-:Y:S01]  /*b160*/  LOP3.LUT R20, R20, UR17, RZ, 0xc0, !PT ;  /* 0x0000001114147c12 */ /* 0x000fe2000f8ec0ff */
[----:B------:R-:W-:Y:S01]  /*b170*/  IMAD.MOV R22, RZ, RZ, -R22 ;  /* 0x000000ffff167224 */ /* 0x000fe200078e0a16 */
[----:B------:R-:W-:Y:S01]  /*b180*/  SHF.R.U64 R5, R4, UR4, R5 ;  /* 0x0000000404057c19 */ /* 0x000fe20008001205 */
[----:B------:R-:W-:Y:S01]  /*b190*/  ULDC UR4, c[0x0][0x638] ;  /* 0x00018e0000047ab9 */ /* 0x000fe20000000800 */
[----:B------:R-:W-:Y:S01]  /*b1a0*/  LOP3.LUT R6, R9, UR16, RZ, 0xc0, !PT ;  /* 0x0000001009067c12 */ /* 0x000fe2000f8ec0ff */
[----:B------:R-:W-:Y:S02]  /*b1b0*/  ULDC UR5, c[0x0][0x610] ;  /* 0x0001840000057ab9 */ /* 0x000fe40000000800 */
[----:B------:R-:W-:Y:S02]  /*b1c0*/  IMAD.MOV R4, RZ, RZ, -R5 ;  /* 0x000000ffff047224 */ /* 0x000fe400078e0a05 */
[----:B------:R-:W-:-:S02]  /*b1d0*/  IMAD R5, R5, UR18, R20 ;  /* 0x0000001205057c24 */ /* 0x000fc4000f8e0214 */
[----:B0-----:R-:W-:Y:S02]  /*b1e0*/  @P1 IMAD R14, R21, R22, R12 ;  /* 0x00000016150e1224 */ /* 0x001fe400078e020c */
[----:B------:R-:W-:Y:S01]  /*b1f0*/  IMAD R15, R4, UR4, R15 ;  /* 0x00000004040f7c24 */ /* 0x000fe2000f8e020f */
[----:B------:R-:W-:Y:S01]  /*b200*/  ULDC UR4, c[0x0][0x600] ;  /* 0x0001800000047ab9 */ /* 0x000fe20000000800 */
[----:B------:R-:W-:Y:S02]  /*b210*/  IMAD R14, R5, UR5, R14 ;  /* 0x00000005050e7c24 */ /* 0x000fe4000f8e020e */
[----:B------:R-:W-:Y:S02]  /*b220*/  IMAD R15, R15, UR4, R6 ;  /* 0x000000040f0f7c24 */ /* 0x000fe4000f8e0206 */
[----:B------:R-:W-:-:S03]  /*b230*/  IMAD.MOV.U32 R4, RZ, RZ, 0x1 ;  /* 0x00000001ff047424 */ /* 0x000fc600078e00ff */
[----:B------:R-:W-:Y:S02]  /*b240*/  SEL R9, R15, R14, !P1 ;  /* 0x0000000e0f097207 */ /* 0x000fe40004800000 */
[----:B------:R-:W-:-:S07]  /*b250*/  SEL R7, R14, R15, !P1 ;  /* 0x0000000f0e077207 */ /* 0x000fce0004800000 */
.L_x_299:
[----:B------:R-:W-:Y:S05]  /*b260*/  BSYNC B1 ;  /* 0x0000000000017941 */ /* 0x000fea0003800000 */
.L_x_298:
[----:B------:R-:W-:-:S13]  /*b270*/  LOP3.LUT P1, RZ, R4, 0xff, RZ, 0xc0, !PT ;  /* 0x000000ff04ff7812 */ /* 0x000fda000782c0ff */
[----:B------:R-:W-:Y:S05]  /*b280*/  @P1 BRA `(.L_x_302) ;  /* 0xfffffff400481947 */ /* 0x000fea000383ffff */
[----:B------:R-:W-:Y:S05]  /*b290*/  BSYNC B0 ;  /* 0x0000000000007941 */ /* 0x000fea0003800000 */
.L_x_290:
[----:B------:R-:W-:-:S03]  /*b2a0*/  UMOV UR4, 0xffffffff ;  /* 0xffffffff00047882 */ /* 0x000fc60000000000 */
[----:B------:R-:W-:Y:S05]  /*b2b0*/  BRA.DIV UR4, `(.L_x_303) ;  /* 0x0000000604187947 */ /* 0x000fea000b800000 */
[----:B------:R-:W-:-:S13]  /*b2c0*/  ELECT P6, URZ, PT ;  /* 0x00000000003f782f */ /* 0x000fda00038c0000 */
.L_x_317:
[----:B------:R-:W-:Y:S04]  /*b2d0*/  BSSY B0, `(.L_x_304) ;  /* 0x000002b000007945 */ /* 0x000fe80003800000 */
[----:B------:R-:W-:Y:S05]  /*b2e0*/  @!P6 BRA `(.L_x_305) ;  /* 0x0000000000a4e947 */ /* 0x000fea0003800000 */
[----:B------:R-:W-:-:S04]  /*b2f0*/  LOP3.LUT R19, R19, 0x2, RZ, 0xfc, !PT ;  /* 0x0000000213137812 */ /* 0x000fc800078efcff */
[----:B------:R-:W-:-:S13]  /*b300*/  ISETP.NE.AND P0, PT, R19, 0x3, PT ;  /* 0x000000031300780c */ /* 0x000fda0003f05270 */
[----:B------:R-:W-:Y:S05]  /*b310*/  @!P0 BRA `(.L_x_306) ;  /* 0x0000000000048947 */ /* 0x000fea0003800000 */
[----:B------:R-:W-:Y:S01]  /*b320*/  BPT.TRAP 0x1 ;  /* 0x000000040000795c */ /* 0x000fe20000300000 */
.L_x_306:
[----:B------:R-:W0:Y:S01]  /*b330*/  S2R R5, SR_CgaCtaId ;  /* 0x0000000000057919 */ /* 0x000e220000008800 */
[----:B------:R-:W-:Y:S02]  /*b340*/  MOV R2, 0x400 ;  /* 0x0000040000027802 */ /* 0x000fe40000000f00 */
[----:B------:R-:W-:Y:S02]  /*b350*/  SHF.L.U32 R4, R3, 0x1f, RZ ;  /* 0x0000001f03047819 */ /* 0x000fe400000006ff */
[----:B0-----:R-:W-:-:S05]  /*b360*/  LEA R5, R5, R2, 0x18 ;  /* 0x0000000205057211 */ /* 0x001fca00078ec0ff */
[----:B------:R-:W-:-:S04]  /*b370*/  VIADD R5, R5, 0x20 ;  /* 0x0000002005057836 */ /* 0x000fc80000000000 */
[C---:B------:R-:W-:Y:S02]  /*b380*/  IMAD R7, R0.reuse, 0x8, R5 ;  /* 0x0000000800077824 */ /* 0x040fe400078e0205 */
[----:B------:R-:W-:Y:S02]  /*b390*/  VIADD R0, R0, 0x1 ;  /* 0x0000000100007836 */ /* 0x000fe40000000000 */
[----:B------:R-:W0:Y:S03]  /*b3a0*/  SYNCS.PHASECHK.TRANS64.TRYWAIT P0, [R7+URZ], R4 ;  /* 0x00000004070075a7 */ /* 0x000e26000800017f */
[----:B------:R-:W-:-:S04]  /*b3b0*/  ISETP.NE.AND P1, PT, R0, 0x4, PT ;  /* 0x000000040000780c */ /* 0x000fc80003f25270 */
[----:B------:R-:W-:Y:S02]  /*b3c0*/  SEL R2, RZ, 0x1, P1 ;  /* 0x00000001ff027807 */ /* 0x000fe40000800000 */
[----:B------:R-:W-:Y:S02]  /*b3d0*/  SEL R0, R0, RZ, P1 ;  /* 0x000000ff00007207 */ /* 0x000fe40000800000 */
[----:B------:R-:W-:-:S03]  /*b3e0*/  LOP3.LUT R9, R3, R2, RZ, 0x3c, !PT ;  /* 0x0000000203097212 */ /* 0x000fc600078e3cff */
[----:B------:R-:W-:Y:S01]  /*b3f0*/  IMAD R6, R0, 0x8, R5 ;  /* 0x0000000800067824 */ /* 0x000fe200078e0205 */
[----:B------:R-:W-:Y:S01]  /*b400*/  SHF.L.U32 R3, R9, 0x1f, RZ ;  /* 0x0000001f09037819 */ /* 0x000fe200000006ff */
[----:B0-----:R-:W-:Y:S06]  /*b410*/  @!P0 BRA `(.L_x_307) ;  /* 0x0000000000e08947 */ /* 0x001fec0003800000 */
.L_x_318:
[----:B------:R-:W1:Y:S01]  /*b420*/  SYNCS.PHASECHK.TRANS64.TRYWAIT P0, [R6+URZ], R3 ;  /* 0x00000003060075a7 */ /* 0x000e62000800017f */
[----:B------:R-:W-:-:S05]  /*b430*/  VIADD R0, R0, 0x1 ;  /* 0x0000000100007836 */ /* 0x000fca0000000000 */
[----:B------:R-:W-:-:S04]  /*b440*/  ISETP.NE.AND P1, PT, R0, 0x4, PT ;  /* 0x000000040000780c */ /* 0x000fc80003f25270 */
[----:B------:R-:W-:Y:S02]  /*b450*/  SEL R2, RZ, 0x1, P1 ;  /* 0x00000001ff027807 */ /* 0x000fe40000800000 */
[----:B------:R-:W-:Y:S02]  /*b460*/  SEL R0, R0, RZ, P1 ;  /* 0x000000ff00007207 */ /* 0x000fe40000800000 */
[----:B------:R-:W-:-:S03]  /*b470*/  LOP3.LUT R9, R9, R2, RZ, 0x3c, !PT ;  /* 0x0000000209097212 */ /* 0x000fc600078e3cff */
[----:B0-----:R-:W-:Y:S01]  /*b480*/  IMAD R7, R0, 0x8, R5 ;  /* 0x0000000800077824 */ /* 0x001fe200078e0205 */
[----:B------:R-:W-:Y:S01]  /*b490*/  SHF.L.U32 R4, R9, 0x1f, RZ ;  /* 0x0000001f09047819 */ /* 0x000fe200000006ff */
[----:B-1----:R-:W-:Y:S06]  /*b4a0*/  @!P0 BRA `(.L_x_308) ;  /* 0x0000000000d08947 */ /* 0x002fec0003800000 */
.L_x_319:
[----:B------:R-:W1:Y:S01]  /*b4b0*/  SYNCS.PHASECHK.TRANS64.TRYWAIT P0, [R7+URZ], R4 ;  /* 0x00000004070075a7 */ /* 0x000e62000800017f */
[----:B------:R-:W-:-:S05]  /*b4c0*/  VIADD R0, R0, 0x1 ;  /* 0x0000000100007836 */ /* 0x000fca0000000000 */
[----:B------:R-:W-:-:S04]  /*b4d0*/  ISETP.NE.AND P1, PT, R0, 0x4, PT ;  /* 0x000000040000780c */ /* 0x000fc80003f25270 */
[----:B------:R-:W-:Y:S02]  /*b4e0*/  SEL R2, RZ, 0x1, P1 ;  /* 0x00000001ff027807 */ /* 0x000fe40000800000 */
[----:B------:R-:W-:Y:S02]  /*b4f0*/  SEL R0, R0, RZ, P1 ;  /* 0x000000ff00007207 */ /* 0x000fe40000800000 */
[----:B------:R-:W-:Y:S01]  /*b500*/  LOP3.LUT R2, R9, R2, RZ, 0x3c, !PT ;  /* 0x0000000209027212 */ /* 0x000fe200078e3cff */
[----:B-1----:R-:W-:Y:S06]  /*b510*/  @!P0 BRA `(.L_x_309) ;  /* 0x0000000000c88947 */ /* 0x002fec0003800000 */
.L_x_320:
[----:B------:R-:W-:Y:S01]  /*b520*/  IMAD R5, R0, 0x8, R5 ;  /* 0x0000000800057824 */ /* 0x000fe200078e0205 */
[----:B------:R-:W-:-:S07]  /*b530*/  SHF.L.U32 R0, R2, 0x1f, RZ ;  /* 0x0000001f02007819 */ /* 0x000fce00000006ff */
.L_x_310:
[----:B--2---:R2:W3:Y:S02]  /*b540*/  SYNCS.PHASECHK.TRANS64.TRYWAIT P0, [R5+URZ], R0 ;  /* 0x00000000050075a7 */ /* 0x0044e4000800017f */
[----:B---3--:R-:W-:Y:S05]  /*b550*/  @!P0 NANOSLEEP.SYNCS 0x989680 ;  /* 0x009896800000895d */ /* 0x008fea0003900000 */
[----:B------:R-:W3:Y:S02]  /*b560*/  @!P0 SYNCS.PHASECHK.TRANS64 P0, [R5+URZ], R0 ;  /* 0x00000000050085a7 */ /* 0x000ee4000800007f */
[----:B---3--:R-:W-:Y:S05]  /*b570*/  @!P0 BRA `(.L_x_310) ;  /* 0xfffffffc00f08947 */ /* 0x008fea000383ffff */
.L_x_305:
[----:B------:R-:W-:Y:S05]  /*b580*/  BSYNC B0 ;  /* 0x0000000000007941 */ /* 0x000fea0003800000 */
.L_x_304:
[----:B------:R-:W-:Y:S05]  /*b590*/  EXIT ;  /* 0x000000000000794d */ /* 0x000fea0003800000 */
.L_x_17:
[----:B---3--:R3:W4:Y:S02]  /*b5a0*/  SYNCS.PHASECHK.TRANS64.TRYWAIT P1, [R3+URZ], R0 ;  /* 0x00000000030075a7 */ /* 0x008724000802017f */
[----:B----4-:R-:W-:Y:S05]  /*b5b0*/  @!P1 NANOSLEEP.SYNCS 0x989680 ;  /* 0x009896800000995d */ /* 0x010fea0003900000 */
[----:B------:R-:W4:Y:S02]  /*b5c0*/  @!P1 SYNCS.PHASECHK.TRANS64 P1, [R3+URZ], R0 ;  /* 0x00000000030095a7 */ /* 0x000f24000802007f */
[----:B----4-:R-:W-:Y:S05]  /*b5d0*/  @!P1 BRA `(.L_x_17) ;  /* 0xfffffffc00f09947 */ /* 0x010fea000383ffff */
[----:B------:R-:W-:Y:S05]  /*b5e0*/  BRA `(.L_x_16) ;  /* 0xffffff5c00087947 */ /* 0x000fea000383ffff */
.L_x_22:
[----:B-1----:R-:W-:-:S04]  /*b5f0*/  IMAD.U32 R4, RZ, RZ, UR8 ;  /* 0x00000008ff047e24 */ /* 0x002fc8000f8e00ff */
[----:B------:R1:W2:Y:S03]  /*b600*/  SYNCS.PHASECHK.TRANS64.TRYWAIT P1, [R4+URZ], R3 ;  /* 0x00000003040075a7 */ /* 0x0002a6000802017f */
[----:B--2---:R-:W-:Y:S05]  /*b610*/  @!P1 NANOSLEEP.SYNCS 0x989680 ;  /* 0x009896800000995d */ /* 0x004fea0003900000 */
[----:B------:R-:W2:Y:S02]  /*b620*/  @!P1 SYNCS.PHASECHK.TRANS64 P1, [R4+URZ], R3 ;  /* 0x00000003040095a7 */ /* 0x000ea4000802007f */
[----:B--2---:R-:W-:Y:S05]  /*b630*/  @!P1 BRA `(.L_x_22) ;  /* 0xfffffffc00ec9947 */ /* 0x004fea000383ffff */
[----:B------:R-:W-:Y:S05]  /*b640*/  BRA `(.L_x_21) ;  /* 0xffffff5c00f47947 */ /* 0x000fea000383ffff */
.L_x_291:
[----:B------:R-:W-:Y:S01]  /*b650*/  BSSY B1, `(.L_x_311) ;  /* 0x0000006000017945 */ /* 0x000fe20003800000 */
[----:B------:R-:W-:-:S07]  /*b660*/  IMAD.MOV.U32 R15, RZ, RZ, -0x1 ;  /* 0xffffffffff0f7424 */ /* 0x000fce00078e00ff */
[----:B------:R-:W-:Y:S05]  /*b670*/  WARPSYNC.COLLECTIVE R15, `(.L_x_312) ;  /* 0x000000000f0c7348 */ /* 0x000fea0003c00000 */
[----:B------:R-:W-:Y:S02]  /*b680*/  ELECT P6, UR62, PT ;  /* 0x00000000003e782f */ /* 0x000fe400038c0000 */
[----:B------:R-:W-:Y:S01]  /*b690*/  MOV R14, UR62 ;  /* 0x0000003e000e7c02 */ /* 0x000fe20008000f00 */
[----:B------:R-:W-:Y:S10]  /*b6a0*/  ENDCOLLECTIVE ;  /* 0x000000000000791b */ /* 0x000ff40003800000 */
.L_x_312:
[----:B------:R-:W-:Y:S05]  /*b6b0*/  BSYNC B1 ;  /* 0x0000000000017941 */ /* 0x000fea0003800000 */
.L_x_311:
[----:B------:R-:W-:Y:S05]  /*b6c0*/  BRA `(.L_x_313) ;  /* 0xfffffff000447947 */ /* 0x000fea000383ffff */
.L_x_294:
[----:B0-----:R0:W1:Y:S02]  /*b6d0*/  SYNCS.PHASECHK.TRANS64.TRYWAIT P1, [R12+URZ+0x20], R7 ;  /* 0x000020070c0075a7 */ /* 0x001064000802017f */
[----:B-1----:R-:W-:Y:S05]  /*b6e0*/  @!P1 NANOSLEEP.SYNCS 0x989680 ;  /* 0x009896800000995d */ /* 0x002fea0003900000 */
[----:B------:R-:W1:Y:S02]  /*b6f0*/  @!P1 SYNCS.PHASECHK.TRANS64 P1, [R12+URZ+0x20], R7 ;  /* 0x000020070c0095a7 */ /* 0x000e64000802007f */
[----:B-1----:R-:W-:Y:S05]  /*b700*/  @!P1 BRA `(.L_x_294) ;  /* 0xfffffffc00f09947 */ /* 0x002fea000383ffff */
[----:B------:R-:W-:Y:S05]  /*b710*/  BRA `(.L_x_314) ;  /* 0xfffffff000787947 */ /* 0x000fea000383ffff */
.L_x_303:
[----:B------:R-:W-:Y:S01]  /*b720*/  BSSY B0, `(.L_x_315) ;  /* 0x0000006000007945 */ /* 0x000fe20003800000 */
[----:B------:R-:W-:-:S07]  /*b730*/  IMAD.MOV.U32 R15, RZ, RZ, -0x1 ;  /* 0xffffffffff0f7424 */ /* 0x000fce00078e00ff */
[----:B------:R-:W-:Y:S05]  /*b740*/  WARPSYNC.COLLECTIVE R15, `(.L_x_316) ;  /* 0x000000000f0c7348 */ /* 0x000fea0003c00000 */
[----:B------:R-:W-:Y:S02]  /*b750*/  ELECT P6, UR62, PT ;  /* 0x00000000003e782f */ /* 0x000fe400038c0000 */
[----:B------:R-:W-:Y:S01]  /*b760*/  MOV R14, UR62 ;  /* 0x0000003e000e7c02 */ /* 0x000fe20008000f00 */
[----:B------:R-:W-:Y:S10]  /*b770*/  ENDCOLLECTIVE ;  /* 0x000000000000791b */ /* 0x000ff40003800000 */
.L_x_316:
[----:B------:R-:W-:Y:S05]  /*b780*/  BSYNC B0 ;  /* 0x0000000000007941 */ /* 0x000fea0003800000 */
.L_x_315:
[----:B------:R-:W-:Y:S05]  /*b790*/  BRA `(.L_x_317) ;  /* 0xfffffff800cc7947 */ /* 0x000fea000383ffff */
.L_x_307:
[----:B0-----:R0:W1:Y:S02]  /*b7a0*/  SYNCS.PHASECHK.TRANS64.TRYWAIT P0, [R7+URZ], R4 ;  /* 0x00000004070075a7 */ /* 0x001064000800017f */
[----:B-1----:R-:W-:Y:S05]  /*b7b0*/  @!P0 NANOSLEEP.SYNCS 0x989680 ;  /* 0x009896800000895d */ /* 0x002fea0003900000 */
[----:B------:R-:W1:Y:S02]  /*b7c0*/  @!P0 SYNCS.PHASECHK.TRANS64 P0, [R7+URZ], R4 ;  /* 0x00000004070085a7 */ /* 0x000e64000800007f */
[----:B-1----:R-:W-:Y:S05]  /*b7d0*/  @!P0 BRA `(.L_x_307) ;  /* 0xfffffffc00f08947 */ /* 0x002fea000383ffff */
[----:B------:R-:W-:Y:S05]  /*b7e0*/  BRA `(.L_x_318) ;  /* 0xfffffffc000c7947 */ /* 0x000fea000383ffff */
.L_x_308:
[----:B0-----:R0:W1:Y:S02]  /*b7f0*/  SYNCS.PHASECHK.TRANS64.TRYWAIT P0, [R6+URZ], R3 ;  /* 0x00000003060075a7 */ /* 0x001064000800017f */
[----:B-1----:R-:W-:Y:S05]  /*b800*/  @!P0 NANOSLEEP.SYNCS 0x989680 ;  /* 0x009896800000895d */ /* 0x002fea0003900000 */
[----:B------:R-:W1:Y:S02]  /*b810*/  @!P0 SYNCS.PHASECHK.TRANS64 P0, [R6+URZ], R3 ;  /* 0x00000003060085a7 */ /* 0x000e64000800007f */
[----:B-1----:R-:W-:Y:S05]  /*b820*/  @!P0 BRA `(.L_x_308) ;  /* 0xfffffffc00f08947 */ /* 0x002fea000383ffff */
[----:B------:R-:W-:Y:S05]  /*b830*/  BRA `(.L_x_319) ;  /* 0xfffffffc001c7947 */ /* 0x000fea000383ffff */
.L_x_309:
[----:B-1----:R1:W2:Y:S02]  /*b840*/  SYNCS.PHASECHK.TRANS64.TRYWAIT P0, [R7+URZ], R4 ;  /* 0x00000004070075a7 */ /* 0x0022a4000800017f */
[----:B--2---:R-:W-:Y:S05]  /*b850*/  @!P0 NANOSLEEP.SYNCS 0x989680 ;  /* 0x009896800000895d */ /* 0x004fea0003900000 */
[----:B------:R-:W2:Y:S02]  /*b860*/  @!P0 SYNCS.PHASECHK.TRANS64 P0, [R7+URZ], R4 ;  /* 0x00000004070085a7 */ /* 0x000ea4000800007f */
[----:B--2---:R-:W-:Y:S05]  /*b870*/  @!P0 BRA `(.L_x_309) ;  /* 0xfffffffc00f08947 */ /* 0x004fea000383ffff */
[----:B------:R-:W-:Y:S05]  /*b880*/  BRA `(.L_x_320) ;  /* 0xfffffffc00247947 */ /* 0x000fea000383ffff */
.L_x_321:
[----:B------:R-:W-:-:S00]  /*b890*/  BRA `(.L_x_321) ;  /* 0xfffffffc00fc7947 */ /* 0x000fc0000383ffff */
[----:B------:R-:W-:-:S00]  /*b8a0*/  NOP ;  /* 0x0000000000007918 */ /* 0x000fc00000000000 */
        /* <DEDUP_REMOVED lines=13> */
.L_x_322:


//--------------------- .nv.global.init           --------------------------
	.section	.nv.global.init,"aw",@progbits
.nv.global.init:
	.type		$str$22,@object
	.size		$str$22,($str$23 - $str$22)
$str$22:
        /*0000*/ 	.byte	0x6b, 0x5f, 0x74, 0x69, 0x6c, 0x65, 0x5f, 0x63, 0x6f, 0x75, 0x6e, 0x74, 0x20, 0x3e, 0x3d, 0x20
        /*0010*/ 	.byte	0x31, 0x00
	.type		$str$23,@object
	.size		$str$23,(__unnamed_1 - $str$23)
$str$23:
        /*0012*/ 	.byte	0x2f, 0x74, 0x6d, 0x70, 0x2f, 0x63, 0x75, 0x74, 0x6c, 0x61, 0x73, 0x73, 0x5f, 0x73, 0x77, 0x65
        /*0022*/ 	.byte	0x65, 0x70, 0x5f, 0x73, 0x72, 0x63, 0x2f, 0x69, 0x6e, 0x63, 0x6c, 0x75, 0x64, 0x65, 0x2f, 0x63
        /*0032*/ 	.byte	0x75, 0x74, 0x6c, 0x61, 0x73, 0x73, 0x2f, 0x67, 0x65, 0x6d, 0x6d, 0x2f, 0x63, 0x6f, 0x6c, 0x6c
        /*0042*/ 	.byte	0x65, 0x63, 0x74, 0x69, 0x76, 0x65, 0x2f, 0x73, 0x6d, 0x39, 0x30, 0x5f, 0x6d, 0x6d, 0x61, 0x5f
        /*0052*/ 	.byte	0x74, 0x6d, 0x61, 0x5f, 0x67, 0x6d, 0x6d, 0x61, 0x5f, 0x73, 0x73, 0x5f, 0x77, 0x61, 0x72, 0x70
        /*0062*/ 	.byte	0x73, 0x70, 0x65, 0x63, 0x69, 0x61, 0x6c, 0x69, 0x7a, 0x65, 0x64, 0x2e, 0x68, 0x70, 0x70, 0x00
	.type		__unnamed_1,@object
	.size		__unnamed_1,(.L_0 - __unnamed_1)
__unnamed_1:
        /*0072*/ 	.byte	0x76, 0x6f, 0x69, 0x64, 0x20, 0x63, 0x75, 0x74, 0x6c, 0x61, 0x73, 0x73, 0x3a, 0x3a, 0x67, 0x65
        /* <DEDUP_REMOVED lines=177> */
.L_0:


//--------------------- .nv.shared._ZN7cutlass13device_kernelINS_4gemm6kernel13GemmUniversalIN4cute5tupleIJiiiiEEENS1_10collective13CollectiveMmaINS1_34MainloopSm90TmaGmmaWarpSpecializedILi4ENS5_IJNS4_1CILi1EEESB_SB_EEENS1_35KernelTmaWarpSpecializedCooperativeEEENS5_IJNSA_ILi128EEENSA_ILi256EEENSA_ILi32EEEEEENS_10tfloat32_tENS5_IJlSB_lEEESJ_SK_NS4_8TiledMMAINS4_8MMA_AtomIJNS4_4SM904GMMA30MMA_64x256x8_F32TF32TF32_SS_TNILNSO_7ScaleInE1ELSQ_1EEEEEENS4_6LayoutINS5_IJNSA_ILi2EEESB_SB_EEENS5_IJSB_NSA_ILi0EEESW_EEEEENS5_IJNS4_10UnderscoreESZ_SZ_EEEEENS4_13SM90_TMA_LOADENS4_14ComposedLayoutINS4_7SwizzleILi3ELi4ELi3EEENS4_18smem_ptr_flag_bitsILi32EEENST_INS5_IJNSA_ILi8EEESH_EEENS5_IJSH_SB_EEEEEEEvNS4_8identityES12_S1C_vS1D_EENS_8epilogue10collective6detail29Sm90TmaWarpSpecializedAdapterINS1G_15DefaultEpilogueISJ_SK_SK_NS1F_6thread17LinearCombinationISJ_Li1EffLNS1K_9ScaleType4KindE0ELNS_15FloatRoundStyleE2ESJ_EENS1_15EpilogueDefaultEEEEEvvEEEEvNT_6ParamsE --------------------------
	.section	.nv.shared._ZN7cutlass13device_kernelINS_4gemm6kernel13GemmUniversalIN4cute5tupleIJiiiiEEENS1_10collective13CollectiveMmaINS1_34MainloopSm90TmaGmmaWarpSpecializedILi4ENS5_IJNS4_1CILi1EEESB_SB_EEENS1_35KernelTmaWarpSpecializedCooperativeEEENS5_IJNSA_ILi128EEENSA_ILi256EEENSA_ILi32EEEEEENS_10tfloat32_tENS5_IJlSB_lEEESJ_SK_NS4_8TiledMMAINS4_8MMA_AtomIJNS4_4SM904GMMA30MMA_64x256x8_F32TF32TF32_SS_TNILNSO_7ScaleInE1ELSQ_1EEEEEENS4_6LayoutINS5_IJNSA_ILi2EEESB_SB_EEENS5_IJSB_NSA_ILi0EEESW_EEEEENS5_IJNS4_10UnderscoreESZ_SZ_EEEEENS4_13SM90_TMA_LOADENS4_14ComposedLayoutINS4_7SwizzleILi3ELi4ELi3EEENS4_18smem_ptr_flag_bitsILi32EEENST_INS5_IJNSA_ILi8EEESH_EEENS5_IJSH_SB_EEEEEEEvNS4_8identityES12_S1C_vS1D_EENS_8epilogue10collective6detail29Sm90TmaWarpSpecializedAdapterINS1G_15DefaultEpilogueISJ_SK_SK_NS1F_6thread17LinearCombinationISJ_Li1EffLNS1K_9ScaleType4KindE0ELNS_15FloatRoundStyleE2ESJ_EENS1_15EpilogueDefaultEEEEEvvEEEEvNT_6ParamsE,"aw",@nobits
	.sectionflags	@""
	.align	16
	.zero		1024


//--------------------- .nv.shared.reserved.0     --------------------------
	.section	.nv.shared.reserved.0,"aw",@nobits
	.weak		__nv_reservedSMEM_offset_0_alias
	.size		__nv_reservedSMEM_offset_0_alias, 0, 0
	.other		__nv_reservedSMEM_offset_0_alias,@"STO_CUDA_RESERVED_SHARED STV_DEFAULT"
__nv_reservedSMEM_offset_0_alias:
	.zero		0


//--------------------- .nv.global                --------------------------
	.section	.nv.global,"aw",@nobits
.nv.global:
	.type		_ZN40_INTERNAL_2f4a3f82_4_k_cu_8dd543a1_176164cute1_E,@object
	.size		_ZN40_INTERNAL_2f4a3f82_4_k_cu_8dd543a1_176164cute1_E,(_ZN40_INTERNAL_2f4a3f82_4_k_cu_8dd543a1_176164cuda3std3__45__cpo6cbeginE - _ZN40_INTERNAL_2f4a3f82_4_k_cu_8dd543a1_176164cute1_E)
_ZN40_INTERNAL_2f4a3f82_4_k_cu_8dd543a1_176164cute1_E:
	.zero		1
	.type		_ZN40_INTERNAL_2f4a3f82_4_k_cu_8dd543a1_176164cuda3std3__45__cpo6cbeginE,@object
	.size		_ZN40_INTERNAL_2f4a3f82_4_k_cu_8dd543a1_176164cuda3std3__45__cpo6cbeginE,(_ZN40_INTERNAL_2f4a3f82_4_k_cu_8dd543a1_176164cuda3std3__48in_placeE - _ZN40_INTERNAL_2f4a3f82_4_k_cu_8dd543a1_176164cuda3std3__45__cpo6cbeginE)
_ZN40_INTERNAL_2f4a3f82_4_k_cu_8dd543a1_176164cuda3std3__45__cpo6cbeginE:
	.zero		1
	.type		_ZN40_INTERNAL_2f4a3f82_4_k_cu_8dd543a1_176164cuda3std3__48in_placeE,@object
	.size		_ZN40_INTERNAL_2f4a3f82_4_k_cu_8dd543a1_176164cuda3std3__48in_placeE,(_ZN40_INTERNAL_2f4a3f82_4_k_cu_8dd543a1_176164cuda3std6ranges3__45__cpo9iter_moveE - _ZN40_INTERNAL_2f4a3f82_4_k_cu_8dd543a1_176164cuda3std3__48in_placeE)
_ZN40_INTERNAL_2f4a3f82_4_k_cu_8dd543a1_176164cuda3std3__48in_placeE:
	.zero		1
	.type		_ZN40_INTERNAL_2f4a3f82_4_k_cu_8dd543a1_176164cuda3std6ranges3__45__cpo9iter_moveE,@object
	.size		_ZN40_INTERNAL_2f4a3f82_4_k_cu_8dd543a1_176164cuda3std6ranges3__45__cpo9iter_moveE,(_ZN40_INTERNAL_2f4a3f82_4_k_cu_8dd543a1_176164cuda3std3__45__cpo5beginE - _ZN40_INTERNAL_2f4a3f82_4_k_cu_8dd543a1_176164cuda3std6ranges3__45__cpo9iter_moveE)
_ZN40_INTERNAL_2f4a3f82_4_k_cu_8dd543a1_176164cuda3std6ranges3__45__cpo9iter_moveE:
	.zero		1
	.type		_ZN40_INTERNAL_2f4a3f82_4_k_cu_8dd543a1_176164cuda3std3__45__cpo5beginE,@object
	.size		_ZN40_INTERNAL_2f4a3f82_4_k_cu_8dd543a1_176164cuda3std3__45__cpo5beginE,(_ZN40_INTERNAL_2f4a3f82_4_k_cu_8dd543a1_176164cuda3std3__442_GLOBAL__N__2f4a3f82_4_k_cu_8dd543a1_176166ignoreE - _ZN40_INTERNAL_2f4a3f82_4_k_cu_8dd543a1_176164cuda3std3__45__cpo5beginE)
_ZN40_INTERNAL_2f4a3f82_4_k_cu_8dd543a1_176164cuda3std3__45__cpo5beginE:
	.zero		1
	.type		_ZN40_INTERNAL_2f4a3f82_4_k_cu_8dd543a1_176164cuda3std3__442_GLOBAL__N__2f4a3f82_4_k_cu_8dd543a1_176166ignoreE,@object
	.size		_ZN40_INTERNAL_2f4a3f82_4_k_cu_8dd543a1_176164cuda3std3__442_GLOBAL__N__2f4a3f82_4_k_cu_8dd543a1_176166ignoreE,(_ZN40_INTERNAL_2f4a3f82_4_k_cu_8dd543a1_176164cute7productE - _ZN40_INTERNAL_2f4a3f82_4_k_cu_8dd543a1_176164cuda3std3__442_GLOBAL__N__2f4a3f82_4_k_cu_8dd543a1_176166ignoreE)
_ZN40_INTERNAL_2f4a3f82_4_k_cu_8dd543a1_176164cuda3std3__442_GLOBAL__N__2f4a3f82_4_k_cu_8dd543a1_176166ignoreE:
	.zero		1
	.type		_ZN40_INTERNAL_2f4a3f82_4_k_cu_8dd543a1_176164cute7productE,@object
	.size		_ZN40_INTERNAL_2f4a3f82_4_k_cu_8dd543a1_176164cute7productE,(_ZN40_INTERNAL_2f4a3f82_4_k_cu_8dd543a1_176164cuda3std3__45__cpo3endE - _ZN40_INTERNAL_2f4a3f82_4_k_cu_8dd543a1_176164cute7productE)
_ZN40_INTERNAL_2f4a3f82_4_k_cu_8dd543a1_176164cute7productE:
	.zero		1
	.type		_ZN40_INTERNAL_2f4a3f82_4_k_cu_8dd543a1_176164cuda3std3__45__cpo3endE,@object
	.size		_ZN40_INTERNAL_2f4a3f82_4_k_cu_8dd543a1_176164cuda3std3__45__cpo3endE,(_ZN40_INTERNAL_2f4a3f82_4_k_cu_8dd543a1_176164cuda3std3__419piecewise_constructE - _ZN40_INTERNAL_2f4a3f82_4_k_cu_8dd543a1_176164cuda3std3__45__cpo3endE)
_ZN40_INTERNAL_2f4a3f82_4_k_cu_8dd543a1_176164cuda3std3__45__cpo3endE:
	.zero		1
	.type		_ZN40_INTERNAL_2f4a3f82_4_k_cu_8dd543a1_176164cuda3std3__419piecewise_constructE,@object
	.size		_ZN40_INTERNAL_2f4a3f82_4_k_cu_8dd543a1_176164cuda3std3__419piecewise_constructE,(_ZN40_INTERNAL_2f4a3f82_4_k_cu_8dd543a1_176164cuda3std3__45__cpo4cendE - _ZN40_INTERNAL_2f4a3f82_4_k_cu_8dd543a1_176164cuda3std3__419piecewise_constructE)
_ZN40_INTERNAL_2f4a3f82_4_k_cu_8dd543a1_176164cuda3std3__419piecewise_constructE:
	.zero		1
	.type		_ZN40_INTERNAL_2f4a3f82_4_k_cu_8dd543a1_176164cuda3std3__45__cpo4cendE,@object
	.size		_ZN40_INTERNAL_2f4a3f82_4_k_cu_8dd543a1_176164cuda3std3__45__cpo4cendE,(_ZN40_INTERNAL_2f4a3f82_4_k_cu_8dd543a1_176164cuda3std6ranges3__45__cpo4swapE - _ZN40_INTERNAL_2f4a3f82_4_k_cu_8dd543a1_176164cuda3std3__45__cpo4cendE)
_ZN40_INTERNAL_2f4a3f82_4_k_cu_8dd543a1_176164cuda3std3__45__cpo4cendE:
	.zero		1
	.type		_ZN40_INTERNAL_2f4a3f82_4_k_cu_8dd543a1_176164cuda3std6ranges3__45__cpo4swapE,@object
	.size		_ZN40_INTERNAL_2f4a3f82_4_k_cu_8dd543a1_176164cuda3std6ranges3__45__cpo4swapE,(.L_8 - _ZN40_INTERNAL_2f4a3f82_4_k_cu_8dd543a1_176164cuda3std6ranges3__45__cpo4swapE)
_ZN40_INTERNAL_2f4a3f82_4_k_cu_8dd543a1_176164cuda3std6ranges3__45__cpo4swapE:
	.zero		1
.L_8:


//--------------------- .nv.constant0._ZN7cutlass13device_kernelINS_4gemm6kernel13GemmUniversalIN4cute5tupleIJiiiiEEENS1_10collective13CollectiveMmaINS1_34MainloopSm90TmaGmmaWarpSpecializedILi4ENS5_IJNS4_1CILi1EEESB_SB_EEENS1_35KernelTmaWarpSpecializedCooperativeEEENS5_IJNSA_ILi128EEENSA_ILi256EEENSA_ILi32EEEEEENS_10tfloat32_tENS5_IJlSB_lEEESJ_SK_NS4_8TiledMMAINS4_8MMA_AtomIJNS4_4SM904GMMA30MMA_64x256x8_F32TF32TF32_SS_TNILNSO_7ScaleInE1ELSQ_1EEEEEENS4_6LayoutINS5_IJNSA_ILi2EEESB_SB_EEENS5_IJSB_NSA_ILi0EEESW_EEEEENS5_IJNS4_10UnderscoreESZ_SZ_EEEEENS4_13SM90_TMA_LOADENS4_14ComposedLayoutINS4_7SwizzleILi3ELi4ELi3EEENS4_18smem_ptr_flag_bitsILi32EEENST_INS5_IJNSA_ILi8EEESH_EEENS5_IJSH_SB_EEEEEEEvNS4_8identityES12_S1C_vS1D_EENS_8epilogue10collective6detail29Sm90TmaWarpSpecializedAdapterINS1G_15DefaultEpilogueISJ_SK_SK_NS1F_6thread17LinearCombinationISJ_Li1EffLNS1K_9ScaleType4KindE0ELNS_15FloatRoundStyleE2ESJ_EENS1_15EpilogueDefaultEEEEEvvEEEEvNT_6ParamsE --------------------------
	.section	.nv.constant0._ZN7cutlass13device_kernelINS_4gemm6kernel13GemmUniversalIN4cute5tupleIJiiiiEEENS1_10collective13CollectiveMmaINS1_34MainloopSm90TmaGmmaWarpSpecializedILi4ENS5_IJNS4_1CILi1EEESB_SB_EEENS1_35KernelTmaWarpSpecializedCooperativeEEENS5_IJNSA_ILi128EEENSA_ILi256EEENSA_ILi32EEEEEENS_10tfloat32_tENS5_IJlSB_lEEESJ_SK_NS4_8TiledMMAINS4_8MMA_AtomIJNS4_4SM904GMMA30MMA_64x256x8_F32TF32TF32_SS_TNILNSO_7ScaleInE1ELSQ_1EEEEEENS4_6LayoutINS5_IJNSA_ILi2EEESB_SB_EEENS5_IJSB_NSA_ILi0EEESW_EEEEENS5_IJNS4_10UnderscoreESZ_SZ_EEEEENS4_13SM90_TMA_LOADENS4_14ComposedLayoutINS4_7SwizzleILi3ELi4ELi3EEENS4_18smem_ptr_flag_bitsILi32EEENST_INS5_IJNSA_ILi8EEESH_EEENS5_IJSH_SB_EEEEEEEvNS4_8identityES12_S1C_vS1D_EENS_8epilogue10collective6detail29Sm90TmaWarpSpecializedAdapterINS1G_15DefaultEpilogueISJ_SK_SK_NS1F_6thread17LinearCombinationISJ_Li1EffLNS1K_9ScaleType4KindE0ELNS_15FloatRoundStyleE2ESJ_EENS1_15EpilogueDefaultEEEEEvvEEEEvNT_6ParamsE,"a",@progbits
	.sectionflags	@""
	.align	4
.nv.constant0._ZN7cutlass13device_kernelINS_4gemm6kernel13GemmUniversalIN4cute5tupleIJiiiiEEENS1_10collective13CollectiveMmaINS1_34MainloopSm90TmaGmmaWarpSpecializedILi4ENS5_IJNS4_1CILi1EEESB_SB_EEENS1_35KernelTmaWarpSpecializedCooperativeEEENS5_IJNSA_ILi128EEENSA_ILi256EEENSA_ILi32EEEEEENS_10tfloat32_tENS5_IJlSB_lEEESJ_SK_NS4_8TiledMMAINS4_8MMA_AtomIJNS4_4SM904GMMA30MMA_64x256x8_F32TF32TF32_SS_TNILNSO_7ScaleInE1ELSQ_1EEEEEENS4_6LayoutINS5_IJNSA_ILi2EEESB_SB_EEENS5_IJSB_NSA_ILi0EEESW_EEEEENS5_IJNS4_10UnderscoreESZ_SZ_EEEEENS4_13SM90_TMA_LOADENS4_14ComposedLayoutINS4_7SwizzleILi3ELi4ELi3EEENS4_18smem_ptr_flag_bitsILi32EEENST_INS5_IJNSA_ILi8EEESH_EEENS5_IJSH_SB_EEEEEEEvNS4_8identityES12_S1C_vS1D_EENS_8epilogue10collective6detail29Sm90TmaWarpSpecializedAdapterINS1G_15DefaultEpilogueISJ_SK_SK_NS1F_6thread17LinearCombinationISJ_Li1EffLNS1K_9ScaleType4KindE0ELNS_15FloatRoundStyleE2ESJ_EENS1_15EpilogueDefaultEEEEEvvEEEEvNT_6ParamsE:
	.zero		1664


//--------------------- SYMBOLS --------------------------

	.type		.nv.reservedSmem.offset0,@object
	.size		.nv.reservedSmem.offset0,0x4
	.type		__assertfail,@function
